//
// Generated by NVIDIA NVVM Compiler
//
// Compiler Build ID: CL-36424714
// Cuda compilation tools, release 13.0, V13.0.88
// Based on NVVM 20.0.0
//

.version 9.0
.target sm_100
.address_size 64

	// .globl	_Z12conv2d_tiledPKdS0_Pdiiii
// _ZZ12conv2d_tiledPKdS0_PdiiiiE4sh_I has been demoted

.visible .entry _Z12conv2d_tiledPKdS0_Pdiiii(
	.param .u64 .ptr .align 1 _Z12conv2d_tiledPKdS0_Pdiiii_param_0,
	.param .u64 .ptr .align 1 _Z12conv2d_tiledPKdS0_Pdiiii_param_1,
	.param .u64 .ptr .align 1 _Z12conv2d_tiledPKdS0_Pdiiii_param_2,
	.param .u32 _Z12conv2d_tiledPKdS0_Pdiiii_param_3,
	.param .u32 _Z12conv2d_tiledPKdS0_Pdiiii_param_4,
	.param .u32 _Z12conv2d_tiledPKdS0_Pdiiii_param_5,
	.param .u32 _Z12conv2d_tiledPKdS0_Pdiiii_param_6
)
{
	.reg .pred 	%p<19>;
	.reg .b32 	%r<229>;
	.reg .b64 	%rd<71>;
	.reg .b64 	%fd<63>;
	// demoted variable
	.shared .align 8 .b8 _ZZ12conv2d_tiledPKdS0_PdiiiiE4sh_I[7776];
	ld.param.u64 	%rd5, [_Z12conv2d_tiledPKdS0_Pdiiii_param_0];
	ld.param.u32 	%r94, [_Z12conv2d_tiledPKdS0_Pdiiii_param_3];
	ld.param.u32 	%r97, [_Z12conv2d_tiledPKdS0_Pdiiii_param_4];
	ld.param.u32 	%r96, [_Z12conv2d_tiledPKdS0_Pdiiii_param_5];
	cvta.to.global.u64 	%rd1, %rd5;
	mov.u32 	%r98, %ctaid.x;
	shl.b32 	%r1, %r98, 4;
	mov.u32 	%r2, %tid.x;
	add.s32 	%r99, %r1, %r2;
	mov.u32 	%r100, %ctaid.y;
	shl.b32 	%r4, %r100, 4;
	mov.u32 	%r5, %tid.y;
	add.s32 	%r6, %r4, %r5;
	mov.u32 	%r7, %ctaid.z;
	add.s32 	%r8, %r94, 2;
	add.s32 	%r9, %r97, 2;
	setp.ge.s32 	%p1, %r6, %r8;
	setp.ge.s32 	%p2, %r99, %r9;
	or.pred  	%p3, %p1, %p2;
	setp.lt.s32 	%p4, %r96, 1;
	or.pred  	%p5, %p3, %p4;
	@%p5 bra 	$L__BB0_13;
	and.b32  	%r10, %r96, 15;
	setp.lt.u32 	%p6, %r96, 16;
	mov.b32 	%r221, 0;
	@%p6 bra 	$L__BB0_4;
	and.b32  	%r221, %r96, 2147483632;
	neg.s32 	%r219, %r221;
	mad.lo.s32 	%r102, %r6, %r9, %r2;
	add.s32 	%r218, %r102, %r1;
	shl.b32 	%r103, %r94, 4;
	add.s32 	%r104, %r103, 32;
	mul.lo.s32 	%r14, %r104, %r9;
	mad.lo.s32 	%r105, %r94, 15, %r6;
	add.s32 	%r106, %r105, 30;
	mad.lo.s32 	%r107, %r106, %r9, %r2;
	add.s32 	%r217, %r107, %r1;
	mad.lo.s32 	%r108, %r94, 14, %r6;
	add.s32 	%r109, %r108, 28;
	mad.lo.s32 	%r110, %r109, %r9, %r2;
	add.s32 	%r216, %r110, %r1;
	mad.lo.s32 	%r111, %r94, 13, %r6;
	add.s32 	%r112, %r111, 26;
	mad.lo.s32 	%r113, %r112, %r9, %r2;
	add.s32 	%r215, %r113, %r1;
	mad.lo.s32 	%r114, %r94, 12, %r6;
	add.s32 	%r115, %r114, 24;
	mad.lo.s32 	%r116, %r115, %r9, %r2;
	add.s32 	%r214, %r116, %r1;
	mad.lo.s32 	%r117, %r94, 11, %r6;
	add.s32 	%r118, %r117, 22;
	mad.lo.s32 	%r119, %r118, %r9, %r2;
	add.s32 	%r213, %r119, %r1;
	mad.lo.s32 	%r120, %r94, 10, %r6;
	add.s32 	%r121, %r120, 20;
	mad.lo.s32 	%r122, %r121, %r9, %r2;
	add.s32 	%r212, %r122, %r1;
	mad.lo.s32 	%r123, %r94, 9, %r6;
	add.s32 	%r124, %r123, 18;
	mad.lo.s32 	%r125, %r124, %r9, %r2;
	add.s32 	%r211, %r125, %r1;
	shl.b32 	%r126, %r94, 3;
	add.s32 	%r127, %r6, %r126;
	add.s32 	%r128, %r127, 16;
	mad.lo.s32 	%r129, %r128, %r9, %r2;
	add.s32 	%r210, %r129, %r1;
	mad.lo.s32 	%r130, %r94, 7, %r6;
	add.s32 	%r131, %r130, 14;
	mad.lo.s32 	%r132, %r131, %r9, %r2;
	add.s32 	%r209, %r132, %r1;
	mad.lo.s32 	%r133, %r94, 6, %r6;
	add.s32 	%r134, %r133, 12;
	mad.lo.s32 	%r135, %r134, %r9, %r2;
	add.s32 	%r208, %r135, %r1;
	mad.lo.s32 	%r136, %r94, 5, %r6;
	add.s32 	%r137, %r136, 10;
	mad.lo.s32 	%r138, %r137, %r9, %r2;
	add.s32 	%r207, %r138, %r1;
	shl.b32 	%r139, %r94, 2;
	add.s32 	%r140, %r6, %r139;
	add.s32 	%r141, %r140, 8;
	mad.lo.s32 	%r142, %r141, %r9, %r2;
	add.s32 	%r206, %r142, %r1;
	mad.lo.s32 	%r143, %r94, 3, %r6;
	add.s32 	%r144, %r143, 6;
	mad.lo.s32 	%r145, %r144, %r9, %r2;
	add.s32 	%r205, %r145, %r1;
	shl.b32 	%r146, %r94, 1;
	add.s32 	%r147, %r6, %r146;
	add.s32 	%r148, %r147, 4;
	mad.lo.s32 	%r149, %r148, %r9, %r2;
	add.s32 	%r204, %r149, %r1;
	shl.b32 	%r150, %r2, 3;
	mad.lo.s32 	%r151, %r5, 144, %r150;
	mov.u32 	%r152, _ZZ12conv2d_tiledPKdS0_PdiiiiE4sh_I;
	add.s32 	%r153, %r151, %r152;
	add.s32 	%r203, %r153, 20736;
	add.s32 	%r154, %r5, %r94;
	add.s32 	%r155, %r154, %r4;
	add.s32 	%r156, %r155, 2;
	mad.lo.s32 	%r157, %r156, %r9, %r2;
	add.s32 	%r202, %r157, %r1;
$L__BB0_3:
	.pragma "nounroll";
	mul.wide.s32 	%rd6, %r218, 8;
	add.s64 	%rd7, %rd1, %rd6;
	ld.global.nc.f64 	%fd4, [%rd7];
	st.shared.f64 	[%r203+-20736], %fd4;
	mul.wide.s32 	%rd8, %r202, 8;
	add.s64 	%rd9, %rd1, %rd8;
	ld.global.nc.f64 	%fd5, [%rd9];
	st.shared.f64 	[%r203+-18144], %fd5;
	mul.wide.s32 	%rd10, %r204, 8;
	add.s64 	%rd11, %rd1, %rd10;
	ld.global.nc.f64 	%fd6, [%rd11];
	st.shared.f64 	[%r203+-15552], %fd6;
	mul.wide.s32 	%rd12, %r205, 8;
	add.s64 	%rd13, %rd1, %rd12;
	ld.global.nc.f64 	%fd7, [%rd13];
	st.shared.f64 	[%r203+-12960], %fd7;
	mul.wide.s32 	%rd14, %r206, 8;
	add.s64 	%rd15, %rd1, %rd14;
	ld.global.nc.f64 	%fd8, [%rd15];
	st.shared.f64 	[%r203+-10368], %fd8;
	mul.wide.s32 	%rd16, %r207, 8;
	add.s64 	%rd17, %rd1, %rd16;
	ld.global.nc.f64 	%fd9, [%rd17];
	st.shared.f64 	[%r203+-7776], %fd9;
	mul.wide.s32 	%rd18, %r208, 8;
	add.s64 	%rd19, %rd1, %rd18;
	ld.global.nc.f64 	%fd10, [%rd19];
	st.shared.f64 	[%r203+-5184], %fd10;
	mul.wide.s32 	%rd20, %r209, 8;
	add.s64 	%rd21, %rd1, %rd20;
	ld.global.nc.f64 	%fd11, [%rd21];
	st.shared.f64 	[%r203+-2592], %fd11;
	mul.wide.s32 	%rd22, %r210, 8;
	add.s64 	%rd23, %rd1, %rd22;
	ld.global.nc.f64 	%fd12, [%rd23];
	st.shared.f64 	[%r203], %fd12;
	mul.wide.s32 	%rd24, %r211, 8;
	add.s64 	%rd25, %rd1, %rd24;
	ld.global.nc.f64 	%fd13, [%rd25];
	st.shared.f64 	[%r203+2592], %fd13;
	mul.wide.s32 	%rd26, %r212, 8;
	add.s64 	%rd27, %rd1, %rd26;
	ld.global.nc.f64 	%fd14, [%rd27];
	st.shared.f64 	[%r203+5184], %fd14;
	mul.wide.s32 	%rd28, %r213, 8;
	add.s64 	%rd29, %rd1, %rd28;
	ld.global.nc.f64 	%fd15, [%rd29];
	st.shared.f64 	[%r203+7776], %fd15;
	mul.wide.s32 	%rd30, %r214, 8;
	add.s64 	%rd31, %rd1, %rd30;
	ld.global.nc.f64 	%fd16, [%rd31];
	st.shared.f64 	[%r203+10368], %fd16;
	mul.wide.s32 	%rd32, %r215, 8;
	add.s64 	%rd33, %rd1, %rd32;
	ld.global.nc.f64 	%fd17, [%rd33];
	st.shared.f64 	[%r203+12960], %fd17;
	mul.wide.s32 	%rd34, %r216, 8;
	add.s64 	%rd35, %rd1, %rd34;
	ld.global.nc.f64 	%fd18, [%rd35];
	st.shared.f64 	[%r203+15552], %fd18;
	mul.wide.s32 	%rd36, %r217, 8;
	add.s64 	%rd37, %rd1, %rd36;
	ld.global.nc.f64 	%fd19, [%rd37];
	st.shared.f64 	[%r203+18144], %fd19;
	add.s32 	%r219, %r219, 16;
	add.s32 	%r218, %r218, %r14;
	add.s32 	%r217, %r217, %r14;
	add.s32 	%r216, %r216, %r14;
	add.s32 	%r215, %r215, %r14;
	add.s32 	%r214, %r214, %r14;
	add.s32 	%r213, %r213, %r14;
	add.s32 	%r212, %r212, %r14;
	add.s32 	%r211, %r211, %r14;
	add.s32 	%r210, %r210, %r14;
	add.s32 	%r209, %r209, %r14;
	add.s32 	%r208, %r208, %r14;
	add.s32 	%r207, %r207, %r14;
	add.s32 	%r206, %r206, %r14;
	add.s32 	%r205, %r205, %r14;
	add.s32 	%r204, %r204, %r14;
	add.s32 	%r203, %r203, 41472;
	add.s32 	%r202, %r202, %r14;
	setp.ne.s32 	%p7, %r219, 0;
	@%p7 bra 	$L__BB0_3;
$L__BB0_4:
	setp.eq.s32 	%p8, %r10, 0;
	@%p8 bra 	$L__BB0_13;
	mov.u32 	%r158, _ZZ12conv2d_tiledPKdS0_PdiiiiE4sh_I;
	mad.lo.s32 	%r159, %r5, 144, %r158;
	shl.b32 	%r160, %r2, 3;
	add.s32 	%r68, %r159, %r160;
	and.b32  	%r69, %r96, 7;
	setp.lt.u32 	%p9, %r10, 8;
	@%p9 bra 	$L__BB0_7;
	mad.lo.s32 	%r161, %r221, %r8, %r6;
	mad.lo.s32 	%r162, %r161, %r9, %r99;
	mul.wide.s32 	%rd38, %r162, 8;
	add.s64 	%rd39, %rd1, %rd38;
	ld.global.nc.f64 	%fd20, [%rd39];
	mad.lo.s32 	%r163, %r221, 2592, %r68;
	st.shared.f64 	[%r163], %fd20;
	add.s32 	%r164, %r161, %r8;
	mad.lo.s32 	%r165, %r164, %r9, %r99;
	mul.wide.s32 	%rd40, %r165, 8;
	add.s64 	%rd41, %rd1, %rd40;
	ld.global.nc.f64 	%fd21, [%rd41];
	st.shared.f64 	[%r163+2592], %fd21;
	add.s32 	%r166, %r164, %r8;
	mad.lo.s32 	%r167, %r166, %r9, %r99;
	mul.wide.s32 	%rd42, %r167, 8;
	add.s64 	%rd43, %rd1, %rd42;
	ld.global.nc.f64 	%fd22, [%rd43];
	st.shared.f64 	[%r163+5184], %fd22;
	add.s32 	%r168, %r166, %r8;
	mad.lo.s32 	%r169, %r168, %r9, %r99;
	mul.wide.s32 	%rd44, %r169, 8;
	add.s64 	%rd45, %rd1, %rd44;
	ld.global.nc.f64 	%fd23, [%rd45];
	st.shared.f64 	[%r163+7776], %fd23;
	add.s32 	%r170, %r168, %r8;
	mad.lo.s32 	%r171, %r170, %r9, %r99;
	mul.wide.s32 	%rd46, %r171, 8;
	add.s64 	%rd47, %rd1, %rd46;
	ld.global.nc.f64 	%fd24, [%rd47];
	st.shared.f64 	[%r163+10368], %fd24;
	add.s32 	%r172, %r170, %r8;
	mad.lo.s32 	%r173, %r172, %r9, %r99;
	mul.wide.s32 	%rd48, %r173, 8;
	add.s64 	%rd49, %rd1, %rd48;
	ld.global.nc.f64 	%fd25, [%rd49];
	st.shared.f64 	[%r163+12960], %fd25;
	add.s32 	%r174, %r172, %r8;
	mad.lo.s32 	%r175, %r174, %r9, %r99;
	mul.wide.s32 	%rd50, %r175, 8;
	add.s64 	%rd51, %rd1, %rd50;
	ld.global.nc.f64 	%fd26, [%rd51];
	st.shared.f64 	[%r163+15552], %fd26;
	add.s32 	%r176, %r174, %r8;
	mad.lo.s32 	%r177, %r176, %r9, %r99;
	mul.wide.s32 	%rd52, %r177, 8;
	add.s64 	%rd53, %rd1, %rd52;
	ld.global.nc.f64 	%fd27, [%rd53];
	st.shared.f64 	[%r163+18144], %fd27;
	add.s32 	%r221, %r221, 8;
$L__BB0_7:
	setp.eq.s32 	%p10, %r69, 0;
	@%p10 bra 	$L__BB0_13;
	and.b32  	%r72, %r96, 3;
	setp.lt.u32 	%p11, %r69, 4;
	@%p11 bra 	$L__BB0_10;
	mad.lo.s32 	%r178, %r221, %r8, %r6;
	mad.lo.s32 	%r179, %r178, %r9, %r99;
	mul.wide.s32 	%rd54, %r179, 8;
	add.s64 	%rd55, %rd1, %rd54;
	ld.global.nc.f64 	%fd28, [%rd55];
	mad.lo.s32 	%r180, %r221, 2592, %r68;
	st.shared.f64 	[%r180], %fd28;
	add.s32 	%r181, %r178, %r8;
	mad.lo.s32 	%r182, %r181, %r9, %r99;
	mul.wide.s32 	%rd56, %r182, 8;
	add.s64 	%rd57, %rd1, %rd56;
	ld.global.nc.f64 	%fd29, [%rd57];
	st.shared.f64 	[%r180+2592], %fd29;
	add.s32 	%r183, %r181, %r8;
	mad.lo.s32 	%r184, %r183, %r9, %r99;
	mul.wide.s32 	%rd58, %r184, 8;
	add.s64 	%rd59, %rd1, %rd58;
	ld.global.nc.f64 	%fd30, [%rd59];
	st.shared.f64 	[%r180+5184], %fd30;
	add.s32 	%r185, %r183, %r8;
	mad.lo.s32 	%r186, %r185, %r9, %r99;
	mul.wide.s32 	%rd60, %r186, 8;
	add.s64 	%rd61, %rd1, %rd60;
	ld.global.nc.f64 	%fd31, [%rd61];
	st.shared.f64 	[%r180+7776], %fd31;
	add.s32 	%r221, %r221, 4;
$L__BB0_10:
	setp.eq.s32 	%p12, %r72, 0;
	@%p12 bra 	$L__BB0_13;
	mul.lo.s32 	%r187, %r5, 144;
	mad.lo.s32 	%r188, %r221, 2592, %r187;
	add.s32 	%r190, %r188, %r160;
	add.s32 	%r225, %r158, %r190;
	mad.lo.s32 	%r192, %r221, %r8, %r5;
	add.s32 	%r193, %r192, %r4;
	mad.lo.s32 	%r194, %r193, %r9, %r2;
	add.s32 	%r224, %r194, %r1;
	mul.lo.s32 	%r77, %r9, %r8;
	neg.s32 	%r223, %r72;
$L__BB0_12:
	.pragma "nounroll";
	mul.wide.s32 	%rd62, %r224, 8;
	add.s64 	%rd63, %rd1, %rd62;
	ld.global.nc.f64 	%fd32, [%rd63];
	st.shared.f64 	[%r225], %fd32;
	add.s32 	%r225, %r225, 2592;
	add.s32 	%r224, %r224, %r77;
	add.s32 	%r223, %r223, 1;
	setp.ne.s32 	%p13, %r223, 0;
	@%p13 bra 	$L__BB0_12;
$L__BB0_13:
	bar.sync 	0;
	setp.ge.s32 	%p14, %r6, %r94;
	setp.ge.s32 	%p15, %r99, %r97;
	or.pred  	%p16, %p14, %p15;
	@%p16 bra 	$L__BB0_18;
	setp.lt.s32 	%p17, %r96, 1;
	mov.f64 	%fd62, 0d0000000000000000;
	@%p17 bra 	$L__BB0_17;
	ld.param.u64 	%rd69, [_Z12conv2d_tiledPKdS0_Pdiiii_param_1];
	mul.lo.s32 	%r195, %r7, %r96;
	mul.lo.s32 	%r228, %r195, 9;
	neg.s32 	%r227, %r96;
	shl.b32 	%r196, %r2, 3;
	mad.lo.s32 	%r197, %r5, 144, %r196;
	mov.u32 	%r198, _ZZ12conv2d_tiledPKdS0_PdiiiiE4sh_I;
	add.s32 	%r199, %r197, %r198;
	add.s32 	%r226, %r199, 152;
	cvta.to.global.u64 	%rd2, %rd69;
	mov.f64 	%fd62, 0d0000000000000000;
$L__BB0_16:
	mul.wide.s32 	%rd64, %r228, 8;
	add.s64 	%rd65, %rd2, %rd64;
	ld.global.nc.f64 	%fd35, [%rd65+64];
	ld.shared.f64 	%fd36, [%r226+-152];
	fma.rn.f64 	%fd37, %fd35, %fd36, %fd62;
	ld.global.nc.f64 	%fd38, [%rd65+56];
	ld.shared.f64 	%fd39, [%r226+-144];
	fma.rn.f64 	%fd40, %fd38, %fd39, %fd37;
	ld.global.nc.f64 	%fd41, [%rd65+48];
	ld.shared.f64 	%fd42, [%r226+-136];
	fma.rn.f64 	%fd43, %fd41, %fd42, %fd40;
	ld.global.nc.f64 	%fd44, [%rd65+40];
	ld.shared.f64 	%fd45, [%r226+-8];
	fma.rn.f64 	%fd46, %fd44, %fd45, %fd43;
	ld.global.nc.f64 	%fd47, [%rd65+32];
	ld.shared.f64 	%fd48, [%r226];
	fma.rn.f64 	%fd49, %fd47, %fd48, %fd46;
	ld.global.nc.f64 	%fd50, [%rd65+24];
	ld.shared.f64 	%fd51, [%r226+8];
	fma.rn.f64 	%fd52, %fd50, %fd51, %fd49;
	ld.global.nc.f64 	%fd53, [%rd65+16];
	ld.shared.f64 	%fd54, [%r226+136];
	fma.rn.f64 	%fd55, %fd53, %fd54, %fd52;
	ld.global.nc.f64 	%fd56, [%rd65+8];
	ld.shared.f64 	%fd57, [%r226+144];
	fma.rn.f64 	%fd58, %fd56, %fd57, %fd55;
	ld.global.nc.f64 	%fd59, [%rd65];
	ld.shared.f64 	%fd60, [%r226+152];
	fma.rn.f64 	%fd62, %fd59, %fd60, %fd58;
	add.s32 	%r228, %r228, 9;
	add.s32 	%r227, %r227, 1;
	setp.ne.s32 	%p18, %r227, 0;
	add.s32 	%r226, %r226, 2592;
	@%p18 bra 	$L__BB0_16;
$L__BB0_17:
	ld.param.u64 	%rd70, [_Z12conv2d_tiledPKdS0_Pdiiii_param_2];
	mad.lo.s32 	%r200, %r94, %r7, %r6;
	mad.lo.s32 	%r201, %r200, %r97, %r99;
	cvta.to.global.u64 	%rd66, %rd70;
	mul.wide.s32 	%rd67, %r201, 8;
	add.s64 	%rd68, %rd66, %rd67;
	st.global.f64 	[%rd68], %fd62;
$L__BB0_18:
	ret;

}


// ===== COMPILED SASS (sm_100) =====

	.target	sm_100

	.elftype	@"ET_EXEC"


//--------------------- .note.nv.tkinfo           --------------------------
	.section	.note.nv.tkinfo,"",@"SHT_NOTE"
	.sectionflags	@"SHF_NOTE_NV_TKINFO"
	.tkinfo
        /*0018*/ 	.word	0x00000002
        /*0030*/ 	.string	""
        /*0030*/ 	.string	"ptxas"
        /*0030*/ 	.string	"Cuda compilation tools, release 13.0, V13.0.88"
        /*0030*/ 	.string	"Build cuda_13.0.r13.0/compiler.36424714_0"
        /*0030*/ 	.string	"-arch sm_100 -m 64 "



//--------------------- .note.nv.cuinfo           --------------------------
	.section	.note.nv.cuinfo,"",@"SHT_NOTE"
	.sectionflags	@"SHF_NOTE_NV_CUINFO"
        /*0018*/ 	.short	0x0002
        /*001a*/ 	.short	0x0064
        /*001c*/ 	.short	0x0082
	.zero		2


//--------------------- .nv.info                  --------------------------
	.section	.nv.info,"",@"SHT_CUDA_INFO"
	.align	4


	//----- nvinfo : EIATTR_REGCOUNT
	.align		4
        /*0000*/ 	.byte	0x04, 0x2f
        /*0002*/ 	.short	(.L_1 - .L_0)
	.align		4
.L_0:
        /*0004*/ 	.word	index@(_Z12conv2d_tiledPKdS0_Pdiiii)
        /*0008*/ 	.word	0x00000020


	//----- nvinfo : EIATTR_FRAME_SIZE
	.align		4
.L_1:
        /*000c*/ 	.byte	0x04, 0x11
        /*000e*/ 	.short	(.L_3 - .L_2)
	.align		4
.L_2:
        /*0010*/ 	.word	index@(_Z12conv2d_tiledPKdS0_Pdiiii)
        /*0014*/ 	.word	0x00000000


	//----- nvinfo : EIATTR_MIN_STACK_SIZE
	.align		4
.L_3:
        /*0018*/ 	.byte	0x04, 0x12
        /*001a*/ 	.short	(.L_5 - .L_4)
	.align		4
.L_4:
        /*001c*/ 	.word	index@(_Z12conv2d_tiledPKdS0_Pdiiii)
        /*0020*/ 	.word	0x00000000
.L_5:


//--------------------- .nv.compat                --------------------------
	.section	.nv.compat,"",@"SHT_CUDA_COMPAT_INFO"
	.align	4
        /*0000*/ 	.byte	0x02, 0x09, 0x00, 0x00, 0x02, 0x02, 0x01, 0x00, 0x02, 0x05, 0x05, 0x00, 0x03, 0x07, 0x01, 0x01
        /*0010*/ 	.byte	0x02, 0x03, 0x00, 0x00, 0x02, 0x06, 0x01, 0x00, 0x04, 0x0b, 0x08, 0x00, 0x01, 0x00, 0x00, 0x00
        /*0020*/ 	.byte	0x00, 0x00, 0x00, 0x00


//--------------------- .nv.info._Z12conv2d_tiledPKdS0_Pdiiii --------------------------
	.section	.nv.info._Z12conv2d_tiledPKdS0_Pdiiii,"",@"SHT_CUDA_INFO"
	.sectionflags	@""
	.align	4


	//----- nvinfo : EIATTR_CUDA_API_VERSION
	.align		4
        /*0000*/ 	.byte	0x04, 0x37
        /*0002*/ 	.short	(.L_7 - .L_6)
.L_6:
        /*0004*/ 	.word	0x00000082


	//----- nvinfo : EIATTR_KPARAM_INFO
	.align		4
.L_7:
        /*0008*/ 	.byte	0x04, 0x17
        /*000a*/ 	.short	(.L_9 - .L_8)
.L_8:
        /*000c*/ 	.word	0x00000000
        /*0010*/ 	.short	0x0006
        /*0012*/ 	.short	0x0024
        /*0014*/ 	.byte	0x00, 0xf0, 0x11, 0x00


	//----- nvinfo : EIATTR_KPARAM_INFO
	.align		4
.L_9:
        /*0018*/ 	.byte	0x04, 0x17
        /*001a*/ 	.short	(.L_11 - .L_10)
.L_10:
        /*001c*/ 	.word	0x00000000
        /*0020*/ 	.short	0x0005
        /*0022*/ 	.short	0x0020
        /*0024*/ 	.byte	0x00, 0xf0, 0x11, 0x00


	//----- nvinfo : EIATTR_KPARAM_INFO
	.align		4
.L_11:
        /*0028*/ 	.byte	0x04, 0x17
        /*002a*/ 	.short	(.L_13 - .L_12)
.L_12:
        /*002c*/ 	.word	0x00000000
        /*0030*/ 	.short	0x0004
        /*0032*/ 	.short	0x001c
        /*0034*/ 	.byte	0x00, 0xf0, 0x11, 0x00


	//----- nvinfo : EIATTR_KPARAM_INFO
	.align		4
.L_13:
        /*0038*/ 	.byte	0x04, 0x17
        /*003a*/ 	.short	(.L_15 - .L_14)
.L_14:
        /*003c*/ 	.word	0x00000000
        /*0040*/ 	.short	0x0003
        /*0042*/ 	.short	0x0018
        /*0044*/ 	.byte	0x00, 0xf0, 0x11, 0x00


	//----- nvinfo : EIATTR_KPARAM_INFO
	.align		4
.L_15:
        /*0048*/ 	.byte	0x04, 0x17
        /*004a*/ 	.short	(.L_17 - .L_16)
.L_16:
        /*004c*/ 	.word	0x00000000
        /*0050*/ 	.short	0x0002
        /*0052*/ 	.short	0x0010
        /*0054*/ 	.byte	0x00, 0xf5, 0x21, 0x00


	//----- nvinfo : EIATTR_KPARAM_INFO
	.align		4
.L_17:
        /*0058*/ 	.byte	0x04, 0x17
        /*005a*/ 	.short	(.L_19 - .L_18)
.L_18:
        /*005c*/ 	.word	0x00000000
        /*0060*/ 	.short	0x0001
        /*0062*/ 	.short	0x0008
        /*0064*/ 	.byte	0x00, 0xf5, 0x21, 0x00


	//----- nvinfo : EIATTR_KPARAM_INFO
	.align		4
.L_19:
        /*0068*/ 	.byte	0x04, 0x17
        /*006a*/ 	.short	(.L_21 - .L_20)
.L_20:
        /*006c*/ 	.word	0x00000000
        /*0070*/ 	.short	0x0000
        /*0072*/ 	.short	0x0000
        /*0074*/ 	.byte	0x00, 0xf5, 0x21, 0x00


	//----- nvinfo : EIATTR_SPARSE_MMA_MASK
	.align		4
.L_21:
        /*0078*/ 	.byte	0x03, 0x50
        /*007a*/ 	.short	0x0000


	//----- nvinfo : EIATTR_MAXREG_COUNT
	.align		4
        /*007c*/ 	.byte	0x03, 0x1b
        /*007e*/ 	.short	0x00ff


	//----- nvinfo : EIATTR_NUM_BARRIERS
	.align		4
        /*0080*/ 	.byte	0x02, 0x4c
        /*0082*/ 	.byte	0x01
	.zero		1


	//----- nvinfo : EIATTR_MERCURY_ISA_VERSION
	.align		4
        /*0084*/ 	.byte	0x03, 0x5f
        /*0086*/ 	.short	0x0101


	//----- nvinfo : EIATTR_VRC_CTA_INIT_COUNT
	.align		4
        /*0088*/ 	.byte	0x02, 0x4a
	.zero		1
	.zero		1


	//----- nvinfo : EIATTR_EXIT_INSTR_OFFSETS
	.align		4
        /*008c*/ 	.byte	0x04, 0x1c
        /*008e*/ 	.short	(.L_23 - .L_22)


	//   ....[0]....
.L_22:
        /*0090*/ 	.word	0x000012c0


	//   ....[1]....
        /*0094*/ 	.word	0x00002260


	//----- nvinfo : EIATTR_CRS_STACK_SIZE
	.align		4
.L_23:
        /*0098*/ 	.byte	0x04, 0x1e
        /*009a*/ 	.short	(.L_25 - .L_24)
.L_24:
        /*009c*/ 	.word	0x00000000


	//----- nvinfo : EIATTR_CBANK_PARAM_SIZE
	.align		4
.L_25:
        /*00a0*/ 	.byte	0x03, 0x19
        /*00a2*/ 	.short	0x0028


	//----- nvinfo : EIATTR_PARAM_CBANK
	.align		4
        /*00a4*/ 	.byte	0x04, 0x0a
        /*00a6*/ 	.short	(.L_27 - .L_26)
	.align		4
.L_26:
        /*00a8*/ 	.word	index@(.nv.constant0._Z12conv2d_tiledPKdS0_Pdiiii)
        /*00ac*/ 	.short	0x0380
        /*00ae*/ 	.short	0x0028


	//----- nvinfo : EIATTR_SW_WAR
	.align		4
.L_27:
        /*00b0*/ 	.byte	0x04, 0x36
        /*00b2*/ 	.short	(.L_29 - .L_28)
.L_28:
        /*00b4*/ 	.word	0x00000008
.L_29:


//--------------------- .nv.callgraph             --------------------------
	.section	.nv.callgraph,"",@"SHT_CUDA_CALLGRAPH"
	.align	4
	.sectionentsize	8
	.align		4
        /*0000*/ 	.word	0x00000000
	.align		4
        /*0004*/ 	.word	0xffffffff
	.align		4
        /*0008*/ 	.word	0x00000000
	.align		4
        /*000c*/ 	.word	0xfffffffe
	.align		4
        /*0010*/ 	.word	0x00000000
	.align		4
        /*0014*/ 	.word	0xfffffffd
	.align		4
        /*0018*/ 	.word	0x00000000
	.align		4
        /*001c*/ 	.word	0xfffffffc


//--------------------- .text._Z12conv2d_tiledPKdS0_Pdiiii --------------------------
	.section	.text._Z12conv2d_tiledPKdS0_Pdiiii,"ax",@progbits
	.align	128
        .global         _Z12conv2d_tiledPKdS0_Pdiiii
        .type           _Z12conv2d_tiledPKdS0_Pdiiii,@function
        .size           _Z12conv2d_tiledPKdS0_Pdiiii,(.L_x_13 - _Z12conv2d_tiledPKdS0_Pdiiii)
        .other          _Z12conv2d_tiledPKdS0_Pdiiii,@"STO_CUDA_ENTRY STV_DEFAULT"
_Z12conv2d_tiledPKdS0_Pdiiii:
.text._Z12conv2d_tiledPKdS0_Pdiiii:
[----:B------:R-:W-:Y:S01]  /*0000*/  LDC R1, c[0x0][0x37c] ;  /* 0x0000df00ff017b82 */ /* 0x000fe20000000800 */
[----:B------:R-:W0:Y:S01]  /*0010*/  S2R R0, SR_CTAID.X ;  /* 0x0000000000007919 */ /* 0x000e220000002500 */
[----:B------:R-:W1:Y:S06]  /*0020*/  LDCU.64 UR12, c[0x0][0x398] ;  /* 0x00007300ff0c77ac */ /* 0x000e6c0008000a00 */
[----:B------:R-:W2:Y:S01]  /*0030*/  S2UR UR9, SR_CTAID.Z ;  /* 0x00000000000979c3 */ /* 0x000ea20000002700 */
[----:B------:R-:W-:Y:S01]  /*0040*/  BSSY.RECONVERGENT B0, `(.L_x_0) ;  /* 0x0000120000007945 */ /* 0x000fe20003800200 */
[----:B------:R-:W0:Y:S01]  /*0050*/  S2R R17, SR_TID.X ;  /* 0x0000000000117919 */ /* 0x000e220000002100 */
[----:B------:R-:W3:Y:S01]  /*0060*/  LDCU UR14, c[0x0][0x3a0] ;  /* 0x00007400ff0e77ac */ /* 0x000ee20008000800 */
[----:B------:R-:W4:Y:S01]  /*0070*/  S2R R2, SR_CTAID.Y ;  /* 0x0000000000027919 */ /* 0x000f220000002600 */
[----:B------:R-:W0:Y:S01]  /*0080*/  LDCU.64 UR10, c[0x0][0x358] ;  /* 0x00006b00ff0a77ac */ /* 0x000e220008000a00 */
[----:B------:R-:W4:Y:S01]  /*0090*/  S2R R3, SR_TID.Y ;  /* 0x0000000000037919 */ /* 0x000f220000002200 */
[----:B-1----:R-:W-:-:S02]  /*00a0*/  UIADD3 UR7, UPT, UPT, UR13, 0x2, URZ ;  /* 0x000000020d077890 */ /* 0x002fc4000fffe0ff */
[----:B------:R-:W-:Y:S01]  /*00b0*/  UIADD3 UR4, UPT, UPT, UR12, 0x2, URZ ;  /* 0x000000020c047890 */ /* 0x000fe2000fffe0ff */
[----:B0-----:R-:W-:-:S04]  /*00c0*/  LEA R4, R0, R17, 0x4 ;  /* 0x0000001100047211 */ /* 0x001fc800078e20ff */
[----:B------:R-:W-:Y:S02]  /*00d0*/  ISETP.GE.AND P0, PT, R4, UR7, PT ;  /* 0x0000000704007c0c */ /* 0x000fe4000bf06270 */
[----:B----4-:R-:W-:Y:S02]  /*00e0*/  LEA R6, R2, R3, 0x4 ;  /* 0x0000000302067211 */ /* 0x010fe400078e20ff */
[----:B---3--:R-:W-:Y:S02]  /*00f0*/  MOV R3, UR14 ;  /* 0x0000000e00037c02 */ /* 0x008fe40008000f00 */
[----:B------:R-:W-:-:S04]  /*0100*/  ISETP.GE.OR P0, PT, R6, UR4, P0 ;  /* 0x0000000406007c0c */ /* 0x000fc80008706670 */
[----:B------:R-:W-:-:S13]  /*0110*/  ISETP.LT.OR P0, PT, R3, 0x1, P0 ;  /* 0x000000010300780c */ /* 0x000fda0000701670 */
[----:B--2---:R-:W-:Y:S05]  /*0120*/  @P0 BRA `(.L_x_1) ;  /* 0x0000001000440947 */ /* 0x004fea0003800000 */
[----:B------:R-:W-:Y:S01]  /*0130*/  UISETP.GE.U32.AND UP1, UPT, UR14, 0x10, UPT ;  /* 0x000000100e00788c */ /* 0x000fe2000bf26070 */
[----:B------:R-:W-:Y:S01]  /*0140*/  HFMA2 R3, -RZ, RZ, 0, 0 ;  /* 0x00000000ff037431 */ /* 0x000fe200000001ff */
[----:B------:R-:W-:-:S04]  /*0150*/  ULOP3.LUT UR16, UR14, 0xf, URZ, 0xc0, !UPT ;  /* 0x0000000f0e107892 */ /* 0x000fc8000f8ec0ff */
[----:B------:R-:W-:-:S03]  /*0160*/  UISETP.NE.AND UP0, UPT, UR16, URZ, UPT ;  /* 0x000000ff1000728c */ /* 0x000fc6000bf05270 */
[----:B------:R-:W-:Y:S08]  /*0170*/  BRA.U !UP1, `(.L_x_2) ;  /* 0x0000000909887547 */ /* 0x000ff0000b800000 */
[----:B------:R-:W0:Y:S01]  /*0180*/  S2R R3, SR_TID.Y ;  /* 0x0000000000037919 */ /* 0x000e220000002200 */
[----:B------:R-:W-:Y:S01]  /*0190*/  MOV R11, UR12 ;  /* 0x0000000c000b7c02 */ /* 0x000fe20008000f00 */
[----:B------:R-:W1:Y:S01]  /*01a0*/  S2UR UR6, SR_CgaCtaId ;  /* 0x00000000000679c3 */ /* 0x000e620000008800 */
[----:B------:R-:W-:Y:S01]  /*01b0*/  MOV R13, UR12 ;  /* 0x0000000c000d7c02 */ /* 0x000fe20008000f00 */
[----:B------:R-:W2:Y:S01]  /*01c0*/  S2R R12, SR_TID.Y ;  /* 0x00000000000c7919 */ /* 0x000ea20000002200 */
[----:B------:R-:W-:Y:S01]  /*01d0*/  MOV R27, UR12 ;  /* 0x0000000c001b7c02 */ /* 0x000fe20008000f00 */
[--C-:B------:R-:W-:Y:S01]  /*01e0*/  IMAD R10, R11, 0xd, R6.reuse ;  /* 0x0000000d0b0a7824 */ /* 0x100fe200078e0206 */
[----:B------:R-:W-:Y:S01]  /*01f0*/  MOV R4, UR12 ;  /* 0x0000000c00047c02 */ /* 0x000fe20008000f00 */
[--C-:B------:R-:W-:Y:S01]  /*0200*/  IMAD R11, R13, 0xc, R6.reuse ;  /* 0x0000000c0d0b7824 */ /* 0x100fe200078e0206 */
[----:B------:R-:W-:Y:S01]  /*0210*/  MOV R29, UR12 ;  /* 0x0000000c001d7c02 */ /* 0x000fe20008000f00 */
[----:B------:R-:W3:Y:S01]  /*0220*/  S2R R13, SR_TID.X ;  /* 0x00000000000d7919 */ /* 0x000ee20000002100 */
[----:B------:R-:W-:Y:S01]  /*0230*/  MOV R5, UR12 ;  /* 0x0000000c00057c02 */ /* 0x000fe20008000f00 */
[--C-:B------:R-:W-:Y:S01]  /*0240*/  IMAD R14, R27, 0x6, R6.reuse ;  /* 0x000000061b0e7824 */ /* 0x100fe200078e0206 */
[----:B------:R-:W-:Y:S01]  /*0250*/  MOV R9, UR12 ;  /* 0x0000000c00097c02 */ /* 0x000fe20008000f00 */
[----:B------:R-:W-:Y:S01]  /*0260*/  IMAD.U32 R19, RZ, RZ, UR12 ;  /* 0x0000000cff137e24 */ /* 0x000fe2000f8e00ff */
[----:B------:R-:W-:Y:S01]  /*0270*/  MOV R15, UR12 ;  /* 0x0000000c000f7c02 */ /* 0x000fe20008000f00 */
[--C-:B------:R-:W-:Y:S01]  /*0280*/  IMAD R16, R29, 0x5, R6.reuse ;  /* 0x000000051d107824 */ /* 0x100fe200078e0206 */
        /* <DEDUP_REMOVED lines=8> */
[----:B------:R-:W-:Y:S01]  /*0310*/  IADD3 R14, PT, PT, R14, 0xc, RZ ;  /* 0x0000000c0e0e7810 */ /* 0x000fe20007ffe0ff */
[--C-:B------:R-:W-:Y:S01]  /*0320*/  IMAD R24, R21, 0x9, R6.reuse ;  /* 0x0000000915187824 */ /* 0x100fe200078e0206 */
[-C--:B------:R-:W-:Y:S01]  /*0330*/  LEA R22, R23, R6.reuse, 0x3 ;  /* 0x0000000617167211 */ /* 0x080fe200078e18ff */
[--C-:B------:R-:W-:Y:S01]  /*0340*/  IMAD R7, R7, 0x3, R6.reuse ;  /* 0x0000000307077824 */ /* 0x100fe200078e0206 */
[----:B------:R-:W-:Y:S01]  /*0350*/  IADD3 R16, PT, PT, R16, 0xa, RZ ;  /* 0x0000000a10107810 */ /* 0x000fe20007ffe0ff */
[----:B------:R-:W-:Y:S01]  /*0360*/  IMAD R20, R25, 0x7, R6 ;  /* 0x0000000719147824 */ /* 0x000fe200078e0206 */
[----:B------:R-:W-:Y:S01]  /*0370*/  UIADD3 UR15, UPT, UPT, UR13, 0x2, URZ ;  /* 0x000000020d0f7890 */ /* 0x000fe2000fffe0ff */
[----:B0-----:R-:W-:Y:S01]  /*0380*/  LEA R3, R2, R3, 0x4 ;  /* 0x0000000302037211 */ /* 0x001fe200078e20ff */
[----:B------:R-:W-:Y:S01]  /*0390*/  IMAD R27, R14, UR7, R17 ;  /* 0x000000070e1b7c24 */ /* 0x000fe2000f8e0211 */
[----:B------:R-:W-:Y:S01]  /*03a0*/  UMOV UR5, 0x400 ;  /* 0x0000040000057882 */ /* 0x000fe20000000000 */
[----:B------:R-:W-:Y:S01]  /*03b0*/  IADD3 R8, PT, PT, R8, 0x1e, RZ ;  /* 0x0000001e08087810 */ /* 0x000fe20007ffe0ff */
[----:B------:R-:W-:Y:S01]  /*03c0*/  VIADD R20, R20, 0xe ;  /* 0x0000000e14147836 */ /* 0x000fe20000000000 */
[----:B--2---:R-:W-:Y:S01]  /*03d0*/  IADD3 R5, PT, PT, R12, UR12, RZ ;  /* 0x0000000c0c057c10 */ /* 0x004fe2000fffe0ff */
[----:B------:R-:W-:Y:S01]  /*03e0*/  IMAD R4, R4, 0x2, R3 ;  /* 0x0000000204047824 */ /* 0x000fe200078e0203 */
[----:B------:R-:W-:Y:S01]  /*03f0*/  IADD3 R28, PT, PT, R28, 0x16, RZ ;  /* 0x000000161c1c7810 */ /* 0x000fe20007ffe0ff */
[----:B------:R-:W-:Y:S01]  /*0400*/  IMAD.U32 R3, RZ, RZ, UR12 ;  /* 0x0000000cff037e24 */ /* 0x000fe2000f8e00ff */
[----:B------:R-:W-:Y:S01]  /*0410*/  LEA R5, R2, R5, 0x4 ;  /* 0x0000000502057211 */ /* 0x000fe200078e20ff */
[--C-:B------:R-:W-:Y:S01]  /*0420*/  IMAD R29, R16, UR7, R17.reuse ;  /* 0x00000007101d7c24 */ /* 0x100fe2000f8e0211 */
[----:B------:R-:W-:Y:S01]  /*0430*/  IADD3 R26, PT, PT, R26, 0x14, RZ ;  /* 0x000000141a1a7810 */ /* 0x000fe20007ffe0ff */
[----:B-1----:R-:W-:Y:S01]  /*0440*/  ULEA UR5, UR6, UR5, 0x18 ;  /* 0x0000000506057291 */ /* 0x002fe2000f8ec0ff */
[----:B------:R-:W-:Y:S01]  /*0450*/  LEA R18, R3, R6, 0x2 ;  /* 0x0000000603127211 */ /* 0x000fe200078e10ff */
[--C-:B------:R-:W-:Y:S01]  /*0460*/  IMAD R3, R6, UR7, R17.reuse ;  /* 0x0000000706037c24 */ /* 0x100fe2000f8e0211 */
[----:B------:R-:W-:Y:S01]  /*0470*/  IADD3 R24, PT, PT, R24, 0x12, RZ ;  /* 0x0000001218187810 */ /* 0x000fe20007ffe0ff */
[----:B------:R-:W-:Y:S01]  /*0480*/  VIADD R6, R9, 0x1c ;  /* 0x0000001c09067836 */ /* 0x000fe20000000000 */
[----:B------:R-:W-:Y:S01]  /*0490*/  IADD3 R9, PT, PT, R10, 0x1a, RZ ;  /* 0x0000001a0a097810 */ /* 0x000fe20007ffe0ff */
[----:B------:R-:W-:Y:S01]  /*04a0*/  VIADD R16, R5, 0x2 ;  /* 0x0000000205107836 */ /* 0x000fe20000000000 */
[----:B------:R-:W-:Y:S01]  /*04b0*/  IADD3 R10, PT, PT, R11, 0x18, RZ ;  /* 0x000000180b0a7810 */ /* 0x000fe20007ffe0ff */
[----:B------:R-:W-:Y:S01]  /*04c0*/  ULOP3.LUT UR8, UR14, 0x7ffffff0, URZ, 0xc0, !UPT ;  /* 0x7ffffff00e087892 */ /* 0x000fe2000f8ec0ff */
[----:B------:R-:W-:Y:S01]  /*04d0*/  IADD3 R22, PT, PT, R22, 0x10, RZ ;  /* 0x0000001016167810 */ /* 0x000fe20007ffe0ff */
[----:B------:R-:W-:Y:S01]  /*04e0*/  IMAD R8, R8, UR7, R17 ;  /* 0x0000000708087c24 */ /* 0x000fe2000f8e0211 */
[----:B------:R-:W-:Y:S01]  /*04f0*/  IADD3 R14, PT, PT, R7, 0x6, RZ ;  /* 0x00000006070e7810 */ /* 0x000fe20007ffe0ff */
[----:B---3--:R-:W-:Y:S01]  /*0500*/  IMAD R7, R12, 0x12, R13 ;  /* 0x000000120c077824 */ /* 0x008fe200078e020d */
[----:B------:R-:W-:Y:S01]  /*0510*/  IADD3 R4, PT, PT, R4, 0x4, RZ ;  /* 0x0000000404047810 */ /* 0x000fe20007ffe0ff */
[--C-:B------:R-:W-:Y:S01]  /*0520*/  IMAD R6, R6, UR7, R17.reuse ;  /* 0x0000000706067c24 */ /* 0x100fe2000f8e0211 */
[----:B------:R-:W-:Y:S01]  /*0530*/  IADD3 R18, PT, PT, R18, 0x8, RZ ;  /* 0x0000000812127810 */ /* 0x000fe20007ffe0ff */
[--C-:B------:R-:W-:Y:S01]  /*0540*/  IMAD R9, R9, UR7, R17.reuse ;  /* 0x0000000709097c24 */ /* 0x100fe2000f8e0211 */
[----:B------:R-:W-:Y:S01]  /*0550*/  LEA R7, R7, UR5, 0x3 ;  /* 0x0000000507077c11 */ /* 0x000fe2000f8e18ff */
[--C-:B------:R-:W-:Y:S01]  /*0560*/  IMAD R10, R10, UR7, R17.reuse ;  /* 0x000000070a0a7c24 */ /* 0x100fe2000f8e0211 */
[----:B------:R-:W-:Y:S01]  /*0570*/  ULEA UR4, UR12, 0x20, 0x4 ;  /* 0x000000200c047891 */ /* 0x000fe2000f8e20ff */
[--C-:B------:R-:W-:Y:S01]  /*0580*/  IMAD R11, R28, UR7, R17.reuse ;  /* 0x000000071c0b7c24 */ /* 0x100fe2000f8e0211 */
[----:B------:R-:W-:Y:S01]  /*0590*/  IADD3 R7, PT, PT, R7, 0x5100, RZ ;  /* 0x0000510007077810 */ /* 0x000fe20007ffe0ff */
[--C-:B------:R-:W-:Y:S01]  /*05a0*/  IMAD R19, R26, UR7, R17.reuse ;  /* 0x000000071a137c24 */ /* 0x100fe2000f8e0211 */
[----:B------:R-:W-:Y:S01]  /*05b0*/  LEA R8, R0, R8, 0x4 ;  /* 0x0000000800087211 */ /* 0x000fe200078e20ff */
[--C-:B------:R-:W-:Y:S01]  /*05c0*/  IMAD R21, R24, UR7, R17.reuse ;  /* 0x0000000718157c24 */ /* 0x100fe2000f8e0211 */
[----:B------:R-:W-:Y:S01]  /*05d0*/  LEA R6, R0, R6, 0x4 ;  /* 0x0000000600067211 */ /* 0x000fe200078e20ff */
[--C-:B------:R-:W-:Y:S01]  /*05e0*/  IMAD R23, R22, UR7, R17.reuse ;  /* 0x0000000716177c24 */ /* 0x100fe2000f8e0211 */
[----:B------:R-:W-:Y:S01]  /*05f0*/  LEA R22, R0, R3, 0x4 ;  /* 0x0000000300167211 */ /* 0x000fe200078e20ff */
[----:B------:R-:W-:Y:S01]  /*0600*/  IMAD R25, R20, UR7, R17 ;  /* 0x0000000714197c24 */ /* 0x000fe2000f8e0211 */
[----:B------:R-:W-:Y:S01]  /*0610*/  MOV R3, UR8 ;  /* 0x0000000800037c02 */ /* 0x000fe20008000f00 */
[--C-:B------:R-:W-:Y:S01]  /*0620*/  IMAD R15, R14, UR15, R13.reuse ;  /* 0x0000000f0e0f7c24 */ /* 0x100fe2000f8e020d */
[----:B------:R-:W-:Y:S01]  /*0630*/  LEA R9, R0, R9, 0x4 ;  /* 0x0000000900097211 */ /* 0x000fe200078e20ff */
[----:B------:R-:W-:Y:S01]  /*0640*/  IMAD R5, R4, UR15, R13 ;  /* 0x0000000f04057c24 */ /* 0x000fe2000f8e020d */
[----:B------:R-:W-:Y:S01]  /*0650*/  LEA R11, R0, R11, 0x4 ;  /* 0x0000000b000b7211 */ /* 0x000fe200078e20ff */
[----:B------:R-:W-:Y:S01]  /*0660*/  IMAD R17, R18, UR7, R17 ;  /* 0x0000000712117c24 */ /* 0x000fe2000f8e0211 */
[----:B------:R-:W-:Y:S01]  /*0670*/  LEA R19, R0, R19, 0x4 ;  /* 0x0000001300137211 */ /* 0x000fe200078e20ff */
[----:B------:R-:W-:Y:S01]  /*0680*/  IMAD R13, R16, UR15, R13 ;  /* 0x0000000f100d7c24 */ /* 0x000fe2000f8e020d */
[C---:B------:R-:W-:Y:S01]  /*0690*/  LEA R21, R0.reuse, R21, 0x4 ;  /* 0x0000001500157211 */ /* 0x040fe200078e20ff */
[C---:B------:R-:W-:Y:S01]  /*06a0*/  IMAD R10, R0.reuse, 0x10, R10 ;  /* 0x00000010000a7824 */ /* 0x040fe200078e020a */
[C---:B------:R-:W-:Y:S01]  /*06b0*/  LEA R23, R0.reuse, R23, 0x4 ;  /* 0x0000001700177211 */ /* 0x040fe200078e20ff */
[C---:B------:R-:W-:Y:S01]  /*06c0*/  IMAD R29, R0.reuse, 0x10, R29 ;  /* 0x00000010001d7824 */ /* 0x040fe200078e021d */
[C---:B------:R-:W-:Y:S01]  /*06d0*/  LEA R25, R0.reuse, R25, 0x4 ;  /* 0x0000001900197211 */ /* 0x040fe200078e20ff */
[----:B------:R-:W-:Y:S01]  /*06e0*/  UIMAD UR4, UR7, UR4, URZ ;  /* 0x00000004070472a4 */ /* 0x000fe2000f8e02ff */
[C---:B------:R-:W-:Y:S01]  /*06f0*/  LEA R27, R0.reuse, R27, 0x4 ;  /* 0x0000001b001b7211 */ /* 0x040fe200078e20ff */
[----:B------:R-:W-:Y:S01]  /*0700*/  UIADD3 UR5, UPT, UPT, -UR8, URZ, URZ ;  /* 0x000000ff08057290 */ /* 0x000fe2000fffe1ff */
[----:B------:R-:W-:-:S02]  /*0710*/  LEA R18, R0, R17, 0x4 ;  /* 0x0000001100127211 */ /* 0x000fc400078e20ff */
[C---:B------:R-:W-:Y:S02]  /*0720*/  LEA R20, R0.reuse, R15, 0x4 ;  /* 0x0000000f00147211 */ /* 0x040fe400078e20ff */
[C---:B------:R-:W-:Y:S02]  /*0730*/  LEA R5, R0.reuse, R5, 0x4 ;  /* 0x0000000500057211 */ /* 0x040fe400078e20ff */
[----:B------:R-:W-:-:S07]  /*0740*/  LEA R4, R0, R13, 0x4 ;  /* 0x0000000d00047211 */ /* 0x000fce00078e20ff */
.L_x_3:
[----:B------:R-:W0:Y:S02]  /*0750*/  LDC.64 R16, c[0x0][0x380] ;  /* 0x0000e000ff107b82 */ /* 0x000e240000000a00 */
[----:B0-----:R-:W-:-:S06]  /*0760*/  IMAD.WIDE R12, R22, 0x8, R16 ;  /* 0x00000008160c7825 */ /* 0x001fcc00078e0210 */
[----:B------:R-:W2:Y:S01]  /*0770*/  LDG.E.64.CONSTANT R12, desc[UR10][R12.64] ;  /* 0x0000000a0c0c7981 */ /* 0x000ea2000c1e9b00 */
[----:B------:R-:W-:-:S06]  /*0780*/  IMAD.WIDE R14, R4, 0x8, R16 ;  /* 0x00000008040e7825 */ /* 0x000fcc00078e0210 */
[----:B------:R-:W3:Y:S04]  /*0790*/  LDG.E.64.CONSTANT R14, desc[UR10][R14.64] ;  /* 0x0000000a0e0e7981 */ /* 0x000ee8000c1e9b00 */
[----:B--2---:R0:W-:Y:S02]  /*07a0*/  STS.64 [R7+-0x5100], R12 ;  /* 0xffaf000c07007388 */ /* 0x0041e40000000a00 */
[----:B0-----:R-:W-:-:S06]  /*07b0*/  IMAD.WIDE R12, R5, 0x8, R16 ;  /* 0x00000008050c7825 */ /* 0x001fcc00078e0210 */
[----:B------:R-:W2:Y:S04]  /*07c0*/  LDG.E.64.CONSTANT R12, desc[UR10][R12.64] ;  /* 0x0000000a0c0c7981 */ /* 0x000ea8000c1e9b00 */
[----:B---3--:R0:W-:Y:S02]  /*07d0*/  STS.64 [R7+-0x46e0], R14 ;  /* 0xffb9200e07007388 */ /* 0x0081e40000000a00 */
[----:B0-----:R-:W-:-:S06]  /*07e0*/  IMAD.WIDE R14, R20, 0x8, R16 ;  /* 0x00000008140e7825 */ /* 0x001fcc00078e0210 */
        /* <DEDUP_REMOVED lines=19> */
[----:B--2---:R0:W-:Y:S02]  /*0920*/  STS.64 [R7], R12 ;  /* 0x0000000c07007388 */ /* 0x0041e40000000a00 */
[----:B0-----:R-:W-:-:S06]  /*0930*/  IMAD.WIDE R12, R19, 0x8, R16 ;  /* 0x00000008130c7825 */ /* 0x001fcc00078e0210 */
[----:B------:R-:W2:Y:S04]  /*0940*/  LDG.E.64.CONSTANT R12, desc[UR10][R12.64] ;  /* 0x0000000a0c0c7981 */ /* 0x000ea8000c1e9b00 */
[----:B---3--:R0:W-:Y:S02]  /*0950*/  STS.64 [R7+0xa20], R14 ;  /* 0x000a200e07007388 */ /* 0x0081e40000000a00 */
[----:B0-----:R-:W-:-:S06]  /*0960*/  IMAD.WIDE R14, R11, 0x8, R16 ;  /* 0x000000080b0e7825 */ /* 0x001fcc00078e0210 */
[----:B------:R-:W3:Y:S04]  /*0970*/  LDG.E.64.CONSTANT R14, desc[UR10][R14.64] ;  /* 0x0000000a0e0e7981 */ /* 0x000ee8000c1e9b00 */
[----:B--2---:R0:W-:Y:S02]  /*0980*/  STS.64 [R7+0x1440], R12 ;  /* 0x0014400c07007388 */ /* 0x0041e40000000a00 */
[----:B0-----:R-:W-:-:S06]  /*0990*/  IMAD.WIDE R12, R10, 0x8, R16 ;  /* 0x000000080a0c7825 */ /* 0x001fcc00078e0210 */
[----:B------:R-:W2:Y:S04]  /*09a0*/  LDG.E.64.CONSTANT R12, desc[UR10][R12.64] ;  /* 0x0000000a0c0c7981 */ /* 0x000ea8000c1e9b00 */
[----:B---3--:R0:W-:Y:S02]  /*09b0*/  STS.64 [R7+0x1e60], R14 ;  /* 0x001e600e07007388 */ /* 0x0081e40000000a00 */
[----:B0-----:R-:W-:-:S06]  /*09c0*/  IMAD.WIDE R14, R9, 0x8, R16 ;  /* 0x00000008090e7825 */ /* 0x001fcc00078e0210 */
[----:B------:R-:W3:Y:S04]  /*09d0*/  LDG.E.64.CONSTANT R14, desc[UR10][R14.64] ;  /* 0x0000000a0e0e7981 */ /* 0x000ee8000c1e9b00 */
[----:B--2---:R0:W-:Y:S02]  /*09e0*/  STS.64 [R7+0x2880], R12 ;  /* 0x0028800c07007388 */ /* 0x0041e40000000a00 */
[----:B0-----:R-:W-:-:S04]  /*09f0*/  IMAD.WIDE R12, R6, 0x8, R16 ;  /* 0x00000008060c7825 */ /* 0x001fc800078e0210 */
[----:B------:R-:W-:Y:S02]  /*0a00*/  IMAD.WIDE R16, R8, 0x8, R16 ;  /* 0x0000000808107825 */ /* 0x000fe400078e0210 */
[----:B------:R-:W2:Y:S04]  /*0a10*/  LDG.E.64.CONSTANT R12, desc[UR10][R12.64] ;  /* 0x0000000a0c0c7981 */ /* 0x000ea8000c1e9b00 */
[----:B------:R-:W4:Y:S01]  /*0a20*/  LDG.E.64.CONSTANT R16, desc[UR10][R16.64] ;  /* 0x0000000a10107981 */ /* 0x000f22000c1e9b00 */
[----:B------:R-:W-:-:S04]  /*0a30*/  UIADD3 UR5, UPT, UPT, UR5, 0x10, URZ ;  /* 0x0000001005057890 */ /* 0x000fc8000fffe0ff */
[----:B------:R-:W-:Y:S01]  /*0a40*/  UISETP.NE.AND UP1, UPT, UR5, URZ, UPT ;  /* 0x000000ff0500728c */ /* 0x000fe2000bf25270 */
[----:B---3--:R-:W-:Y:S01]  /*0a50*/  STS.64 [R7+0x32a0], R14 ;  /* 0x0032a00e07007388 */ /* 0x008fe20000000a00 */
[----:B------:R-:W-:Y:S01]  /*0a60*/  IADD3 R22, PT, PT, R22, UR4, RZ ;  /* 0x0000000416167c10 */ /* 0x000fe2000fffe0ff */
[----:B------:R-:W-:Y:S01]  /*0a70*/  VIADD R5, R5, UR4 ;  /* 0x0000000405057c36 */ /* 0x000fe20008000000 */
[----:B------:R-:W-:Y:S01]  /*0a80*/  IADD3 R4, PT, PT, R4, UR4, RZ ;  /* 0x0000000404047c10 */ /* 0x000fe2000fffe0ff */
[----:B------:R-:W-:Y:S01]  /*0a90*/  VIADD R21, R21, UR4 ;  /* 0x0000000415157c36 */ /* 0x000fe20008000000 */
[----:B------:R-:W-:Y:S02]  /*0aa0*/  IADD3 R20, PT, PT, R20, UR4, RZ ;  /* 0x0000000414147c10 */ /* 0x000fe4000fffe0ff */
[----:B------:R-:W-:Y:S02]  /*0ab0*/  IADD3 R18, PT, PT, R18, UR4, RZ ;  /* 0x0000000412127c10 */ /* 0x000fe4000fffe0ff */
[----:B------:R-:W-:-:S02]  /*0ac0*/  IADD3 R29, PT, PT, R29, UR4, RZ ;  /* 0x000000041d1d7c10 */ /* 0x000fc4000fffe0ff */
[----:B------:R-:W-:Y:S02]  /*0ad0*/  IADD3 R27, PT, PT, R27, UR4, RZ ;  /* 0x000000041b1b7c10 */ /* 0x000fe4000fffe0ff */
[----:B------:R-:W-:Y:S02]  /*0ae0*/  IADD3 R25, PT, PT, R25, UR4, RZ ;  /* 0x0000000419197c10 */ /* 0x000fe4000fffe0ff */
[----:B------:R-:W-:Y:S02]  /*0af0*/  IADD3 R23, PT, PT, R23, UR4, RZ ;  /* 0x0000000417177c10 */ /* 0x000fe4000fffe0ff */
[----:B------:R-:W-:Y:S02]  /*0b00*/  IADD3 R19, PT, PT, R19, UR4, RZ ;  /* 0x0000000413137c10 */ /* 0x000fe4000fffe0ff */
[----:B------:R-:W-:Y:S02]  /*0b10*/  IADD3 R11, PT, PT, R11, UR4, RZ ;  /* 0x000000040b0b7c10 */ /* 0x000fe4000fffe0ff */
[----:B------:R-:W-:-:S02]  /*0b20*/  IADD3 R10, PT, PT, R10, UR4, RZ ;  /* 0x000000040a0a7c10 */ /* 0x000fc4000fffe0ff */
[----:B------:R-:W-:Y:S02]  /*0b30*/  IADD3 R9, PT, PT, R9, UR4, RZ ;  /* 0x0000000409097c10 */ /* 0x000fe4000fffe0ff */
[----:B------:R-:W-:Y:S02]  /*0b40*/  IADD3 R8, PT, PT, R8, UR4, RZ ;  /* 0x0000000408087c10 */ /* 0x000fe4000fffe0ff */
[----:B------:R-:W-:Y:S01]  /*0b50*/  IADD3 R6, PT, PT, R6, UR4, RZ ;  /* 0x0000000406067c10 */ /* 0x000fe2000fffe0ff */
[----:B--2---:R-:W-:Y:S04]  /*0b60*/  STS.64 [R7+0x3cc0], R12 ;  /* 0x003cc00c07007388 */ /* 0x004fe80000000a00 */
[----:B----4-:R0:W-:Y:S02]  /*0b70*/  STS.64 [R7+0x46e0], R16 ;  /* 0x0046e01007007388 */ /* 0x0101e40000000a00 */
[----:B0-----:R-:W-:Y:S01]  /*0b80*/  VIADD R7, R7, 0xa200 ;  /* 0x0000a20007077836 */ /* 0x001fe20000000000 */
[----:B------:R-:W-:Y:S06]  /*0b90*/  BRA.U UP1, `(.L_x_3) ;  /* 0xfffffff901ec7547 */ /* 0x000fec000b83ffff */
.L_x_2:
[----:B------:R-:W-:Y:S05]  /*0ba0*/  BRA.U !UP0, `(.L_x_1) ;  /* 0x0000000508a47547 */ /* 0x000fea000b800000 */
[----:B------:R-:W0:Y:S01]  /*0bb0*/  S2R R4, SR_CgaCtaId ;  /* 0x0000000000047919 */ /* 0x000e220000008800 */
[----:B------:R-:W-:Y:S01]  /*0bc0*/  MOV R7, 0x400 ;  /* 0x0000040000077802 */ /* 0x000fe20000000f00 */
[----:B------:R-:W-:Y:S01]  /*0bd0*/  UISETP.GE.U32.AND UP0, UPT, UR16, 0x8, UPT ;  /* 0x000000081000788c */ /* 0x000fe2000bf06070 */
[----:B------:R-:W1:Y:S01]  /*0be0*/  S2R R6, SR_TID.Y ;  /* 0x0000000000067919 */ /* 0x000e620000002200 */
[----:B------:R-:W-:Y:S02]  /*0bf0*/  ULOP3.LUT UR6, UR14, 0x7, URZ, 0xc0, !UPT ;  /* 0x000000070e067892 */ /* 0x000fe4000f8ec0ff */
[----:B------:R-:W-:Y:S01]  /*0c00*/  UIADD3 UR8, UPT, UPT, UR13, 0x2, URZ ;  /* 0x000000020d087890 */ /* 0x000fe2000fffe0ff */
[----:B------:R-:W2:Y:S01]  /*0c10*/  S2R R5, SR_TID.X ;  /* 0x0000000000057919 */ /* 0x000ea20000002100 */
[----:B------:R-:W-:Y:S02]  /*0c20*/  UISETP.NE.AND UP1, UPT, UR6, URZ, UPT ;  /* 0x000000ff0600728c */ /* 0x000fe4000bf25270 */
[----:B------:R-:W-:Y:S01]  /*0c30*/  UIADD3 UR5, UPT, UPT, UR12, 0x2, URZ ;  /* 0x000000020c057890 */ /* 0x000fe2000fffe0ff */
[----:B0-----:R-:W-:-:S02]  /*0c40*/  LEA R7, R4, R7, 0x18 ;  /* 0x0000000704077211 */ /* 0x001fc400078ec0ff */
[----:B-1----:R-:W-:-:S03]  /*0c50*/  LEA R24, R2, R6, 0x4 ;  /* 0x0000000602187211 */ /* 0x002fc600078e20ff */
[----:B------:R-:W-:Y:S01]  /*0c60*/  IMAD R4, R6, 0x90, R7 ;  /* 0x0000009006047824 */ /* 0x000fe200078e0207 */
[----:B--2---:R-:W-:-:S04]  /*0c70*/  LEA R22, R0, R5, 0x4 ;  /* 0x0000000500167211 */ /* 0x004fc800078e20ff */
[----:B------:R-:W-:Y:S01]  /*0c80*/  LEA R4, R5, R4, 0x3 ;  /* 0x0000000405047211 */ /* 0x000fe200078e18ff */
[----:B------:R-:W-:Y:S06]  /*0c90*/  BRA.U !UP0, `(.L_x_4) ;  /* 0x0000000108ac7547 */ /* 0x000fec000b800000 */
[----:B------:R-:W0:Y:S01]  /*0ca0*/  LDC.64 R20, c[0x0][0x380] ;  /* 0x0000e000ff147b82 */ /* 0x000e220000000a00 */
[----:B------:R-:W-:-:S04]  /*0cb0*/  IMAD R9, R3, UR5, R24 ;  /* 0x0000000503097c24 */ /* 0x000fc8000f8e0218 */
[----:B------:R-:W-:-:S04]  /*0cc0*/  IMAD R15, R9, UR8, R22 ;  /* 0x00000008090f7c24 */ /* 0x000fc8000f8e0216 */
[----:B0-----:R-:W-:-:S06]  /*0cd0*/  IMAD.WIDE R14, R15, 0x8, R20 ;  /* 0x000000080f0e7825 */ /* 0x001fcc00078e0214 */
[----:B------:R-:W2:Y:S01]  /*0ce0*/  LDG.E.64.CONSTANT R14, desc[UR10][R14.64] ;  /* 0x0000000a0e0e7981 */ /* 0x000ea2000c1e9b00 */
[----:B------:R-:W-:Y:S01]  /*0cf0*/  IADD3 R9, PT, PT, R9, UR5, RZ ;  /* 0x0000000509097c10 */ /* 0x000fe2000fffe0ff */
[----:B------:R-:W-:-:S03]  /*0d00*/  IMAD R23, R3, 0xa20, R4 ;  /* 0x00000a2003177824 */ /* 0x000fc600078e0204 */
[C---:B------:R-:W-:Y:S01]  /*0d10*/  IADD3 R11, PT, PT, R9.reuse, UR5, RZ ;  /* 0x00000005090b7c10 */ /* 0x040fe2000fffe0ff */
[----:B------:R-:W-:-:S03]  /*0d20*/  IMAD R9, R9, UR8, R22 ;  /* 0x0000000809097c24 */ /* 0x000fc6000f8e0216 */
[C---:B------:R-:W-:Y:S01]  /*0d30*/  IADD3 R13, PT, PT, R11.reuse, UR5, RZ ;  /* 0x000000050b0d7c10 */ /* 0x040fe2000fffe0ff */
[----:B------:R-:W-:Y:S02]  /*0d40*/  IMAD R11, R11, UR8, R22 ;  /* 0x000000080b0b7c24 */ /* 0x000fe4000f8e0216 */
[----:B------:R-:W-:-:S04]  /*0d50*/  IMAD.WIDE R8, R9, 0x8, R20 ;  /* 0x0000000809087825 */ /* 0x000fc800078e0214 */
[C---:B------:R-:W-:Y:S02]  /*0d60*/  VIADD R19, R13.reuse, UR5 ;  /* 0x000000050d137c36 */ /* 0x040fe40008000000 */
[----:B------:R-:W-:Y:S01]  /*0d70*/  IMAD R13, R13, UR8, R22 ;  /* 0x000000080d0d7c24 */ /* 0x000fe2000f8e0216 */
[----:B------:R-:W3:Y:S01]  /*0d80*/  LDG.E.64.CONSTANT R8, desc[UR10][R8.64] ;  /* 0x0000000a08087981 */ /* 0x000ee2000c1e9b00 */
[----:B------:R-:W-:Y:S01]  /*0d90*/  IMAD.WIDE R10, R11, 0x8, R20 ;  /* 0x000000080b0a7825 */ /* 0x000fe200078e0214 */
[----:B------:R-:W-:-:S03]  /*0da0*/  IADD3 R17, PT, PT, R19, UR5, RZ ;  /* 0x0000000513117c10 */ /* 0x000fc6000fffe0ff */
[--C-:B------:R-:W-:Y:S01]  /*0db0*/  IMAD R19, R19, UR8, R22.reuse ;  /* 0x0000000813137c24 */ /* 0x100fe2000f8e0216 */
[C---:B------:R-:W-:Y:S01]  /*0dc0*/  IADD3 R25, PT, PT, R17.reuse, UR5, RZ ;  /* 0x0000000511197c10 */ /* 0x040fe2000fffe0ff */
[----:B------:R-:W-:Y:S01]  /*0dd0*/  IMAD R17, R17, UR8, R22 ;  /* 0x0000000811117c24 */ /* 0x000fe2000f8e0216 */
[----:B------:R-:W4:Y:S01]  /*0de0*/  LDG.E.64.CONSTANT R10, desc[UR10][R10.64] ;  /* 0x0000000a0a0a7981 */ /* 0x000f22000c1e9b00 */
[----:B------:R-:W-:Y:S01]  /*0df0*/  IMAD.WIDE R12, R13, 0x8, R20 ;  /* 0x000000080d0c7825 */ /* 0x000fe200078e0214 */
[----:B------:R-:W-:-:S03]  /*0e00*/  IADD3 R27, PT, PT, R25, UR5, RZ ;  /* 0x00000005191b7c10 */ /* 0x000fc6000fffe0ff */
[--C-:B------:R-:W-:Y:S02]  /*0e10*/  IMAD R25, R25, UR8, R22.reuse ;  /* 0x0000000819197c24 */ /* 0x100fe4000f8e0216 */
[----:B------:R-:W-:Y:S01]  /*0e20*/  IMAD R27, R27, UR8, R22 ;  /* 0x000000081b1b7c24 */ /* 0x000fe2000f8e0216 */
[----:B------:R-:W5:Y:S01]  /*0e30*/  LDG.E.64.CONSTANT R12, desc[UR10][R12.64] ;  /* 0x0000000a0c0c7981 */ /* 0x000f62000c1e9b00 */
[----:B------:R-:W-:-:S06]  /*0e40*/  IMAD.WIDE R16, R17, 0x8, R20 ;  /* 0x0000000811107825 */ /* 0x000fcc00078e0214 */
[----:B------:R-:W5:Y:S04]  /*0e50*/  LDG.E.64.CONSTANT R16, desc[UR10][R16.64] ;  /* 0x0000000a10107981 */ /* 0x000f68000c1e9b00 */
[----:B--2---:R0:W-:Y:S02]  /*0e60*/  STS.64 [R23], R14 ;  /* 0x0000000e17007388 */ /* 0x0041e40000000a00 */
[----:B0-----:R-:W-:-:S04]  /*0e70*/  IMAD.WIDE R14, R19, 0x8, R20 ;  /* 0x00000008130e7825 */ /* 0x001fc800078e0214 */
[--C-:B------:R-:W-:Y:S02]  /*0e80*/  IMAD.WIDE R18, R25, 0x8, R20.reuse ;  /* 0x0000000819127825 */ /* 0x100fe400078e0214 */
[----:B------:R-:W2:Y:S02]  /*0e90*/  LDG.E.64.CONSTANT R14, desc[UR10][R14.64] ;  /* 0x0000000a0e0e7981 */ /* 0x000ea4000c1e9b00 */
[----:B------:R-:W-:Y:S02]  /*0ea0*/  IMAD.WIDE R20, R27, 0x8, R20 ;  /* 0x000000081b147825 */ /* 0x000fe400078e0214 */
[----:B------:R-:W2:Y:S04]  /*0eb0*/  LDG.E.64.CONSTANT R18, desc[UR10][R18.64] ;  /* 0x0000000a12127981 */ /* 0x000ea8000c1e9b00 */
[----:B------:R-:W2:Y:S04]  /*0ec0*/  LDG.E.64.CONSTANT R20, desc[UR10][R20.64] ;  /* 0x0000000a14147981 */ /* 0x000ea8000c1e9b00 */
[----:B---3--:R0:W-:Y:S04]  /*0ed0*/  STS.64 [R23+0xa20], R8 ;  /* 0x000a200817007388 */ /* 0x0081e80000000a00 */
[----:B----4-:R0:W-:Y:S04]  /*0ee0*/  STS.64 [R23+0x1440], R10 ;  /* 0x0014400a17007388 */ /* 0x0101e80000000a00 */
[----:B-----5:R0:W-:Y:S04]  /*0ef0*/  STS.64 [R23+0x1e60], R12 ;  /* 0x001e600c17007388 */ /* 0x0201e80000000a00 */
[----:B------:R0:W-:Y:S01]  /*0f00*/  STS.64 [R23+0x32a0], R16 ;  /* 0x0032a01017007388 */ /* 0x0001e20000000a00 */
[----:B------:R-:W-:-:S03]  /*0f10*/  IADD3 R3, PT, PT, R3, 0x8, RZ ;  /* 0x0000000803037810 */ /* 0x000fc60007ffe0ff */
[----:B--2---:R0:W-:Y:S04]  /*0f20*/  STS.64 [R23+0x2880], R14 ;  /* 0x0028800e17007388 */ /* 0x0041e80000000a00 */
[----:B------:R0:W-:Y:S04]  /*0f30*/  STS.64 [R23+0x3cc0], R18 ;  /* 0x003cc01217007388 */ /* 0x0001e80000000a00 */
[----:B------:R0:W-:Y:S02]  /*0f40*/  STS.64 [R23+0x46e0], R20 ;  /* 0x0046e01417007388 */ /* 0x0001e40000000a00 */
.L_x_4:
[----:B------:R-:W-:Y:S05]  /*0f50*/  BRA.U !UP1, `(.L_x_1) ;  /* 0x0000000109b87547 */ /* 0x000fea000b800000 */
[----:B------:R-:W-:Y:S02]  /*0f60*/  UISETP.GE.U32.AND UP0, UPT, UR6, 0x4, UPT ;  /* 0x000000040600788c */ /* 0x000fe4000bf06070 */
[----:B------:R-:W-:-:S04]  /*0f70*/  ULOP3.LUT UR4, UR14, 0x3, URZ, 0xc0, !UPT ;  /* 0x000000030e047892 */ /* 0x000fc8000f8ec0ff */
[----:B------:R-:W-:-:S03]  /*0f80*/  UISETP.NE.AND UP1, UPT, UR4, URZ, UPT ;  /* 0x000000ff0400728c */ /* 0x000fc6000bf25270 */
[----:B------:R-:W-:Y:S08]  /*0f90*/  BRA.U !UP0, `(.L_x_5) ;  /* 0x00000001085c7547 */ /* 0x000ff0000b800000 */
[----:B0-----:R-:W0:Y:S01]  /*0fa0*/  LDC.64 R8, c[0x0][0x380] ;  /* 0x0000e000ff087b82 */ /* 0x001e220000000a00 */
[----:B------:R-:W-:-:S05]  /*0fb0*/  IMAD R11, R3, UR5, R24 ;  /* 0x00000005030b7c24 */ /* 0x000fca000f8e0218 */
[C---:B------:R-:W-:Y:S01]  /*0fc0*/  IADD3 R13, PT, PT, R11.reuse, UR5, RZ ;  /* 0x000000050b0d7c10 */ /* 0x040fe2000fffe0ff */
[----:B------:R-:W-:-:S03]  /*0fd0*/  IMAD R11, R11, UR8, R22 ;  /* 0x000000080b0b7c24 */ /* 0x000fc6000f8e0216 */
[C---:B------:R-:W-:Y:S01]  /*0fe0*/  IADD3 R15, PT, PT, R13.reuse, UR5, RZ ;  /* 0x000000050d0f7c10 */ /* 0x040fe2000fffe0ff */
[----:B------:R-:W-:-:S04]  /*0ff0*/  IMAD R13, R13, UR8, R22 ;  /* 0x000000080d0d7c24 */ /* 0x000fc8000f8e0216 */
[C---:B------:R-:W-:Y:S02]  /*1000*/  VIADD R17, R15.reuse, UR5 ;  /* 0x000000050f117c36 */ /* 0x040fe40008000000 */
[--C-:B------:R-:W-:Y:S02]  /*1010*/  IMAD R15, R15, UR8, R22.reuse ;  /* 0x000000080f0f7c24 */ /* 0x100fe4000f8e0216 */
[----:B------:R-:W-:Y:S02]  /*1020*/  IMAD R17, R17, UR8, R22 ;  /* 0x0000000811117c24 */ /* 0x000fe4000f8e0216 */
[----:B0-----:R-:W-:-:S04]  /*1030*/  IMAD.WIDE R12, R13, 0x8, R8 ;  /* 0x000000080d0c7825 */ /* 0x001fc800078e0208 */
[--C-:B------:R-:W-:Y:S02]  /*1040*/  IMAD.WIDE R14, R15, 0x8, R8.reuse ;  /* 0x000000080f0e7825 */ /* 0x100fe400078e0208 */
[----:B------:R-:W2:Y:S02]  /*1050*/  LDG.E.64.CONSTANT R12, desc[UR10][R12.64] ;  /* 0x0000000a0c0c7981 */ /* 0x000ea4000c1e9b00 */
[--C-:B------:R-:W-:Y:S02]  /*1060*/  IMAD.WIDE R16, R17, 0x8, R8.reuse ;  /* 0x0000000811107825 */ /* 0x100fe400078e0208 */
[----:B------:R-:W3:Y:S02]  /*1070*/  LDG.E.64.CONSTANT R14, desc[UR10][R14.64] ;  /* 0x0000000a0e0e7981 */ /* 0x000ee4000c1e9b00 */
[----:B------:R-:W-:Y:S02]  /*1080*/  IMAD.WIDE R10, R11, 0x8, R8 ;  /* 0x000000080b0a7825 */ /* 0x000fe400078e0208 */
[----:B------:R-:W4:Y:S04]  /*1090*/  LDG.E.64.CONSTANT R16, desc[UR10][R16.64] ;  /* 0x0000000a10107981 */ /* 0x000f28000c1e9b00 */
[----:B------:R-:W5:Y:S01]  /*10a0*/  LDG.E.64.CONSTANT R8, desc[UR10][R10.64] ;  /* 0x0000000a0a087981 */ /* 0x000f62000c1e9b00 */
[C---:B------:R-:W-:Y:S01]  /*10b0*/  IMAD R19, R3.reuse, 0xa20, R4 ;  /* 0x00000a2003137824 */ /* 0x040fe200078e0204 */
[----:B------:R-:W-:-:S04]  /*10c0*/  IADD3 R3, PT, PT, R3, 0x4, RZ ;  /* 0x0000000403037810 */ /* 0x000fc80007ffe0ff */
[----:B--2---:R1:W-:Y:S04]  /*10d0*/  STS.64 [R19+0xa20], R12 ;  /* 0x000a200c13007388 */ /* 0x0043e80000000a00 */
[----:B---3--:R1:W-:Y:S04]  /*10e0*/  STS.64 [R19+0x1440], R14 ;  /* 0x0014400e13007388 */ /* 0x0083e80000000a00 */
[----:B----4-:R1:W-:Y:S04]  /*10f0*/  STS.64 [R19+0x1e60], R16 ;  /* 0x001e601013007388 */ /* 0x0103e80000000a00 */
[----:B-----5:R1:W-:Y:S02]  /*1100*/  STS.64 [R19], R8 ;  /* 0x0000000813007388 */ /* 0x0203e40000000a00 */
.L_x_5:
[----:B------:R-:W-:Y:S05]  /*1110*/  BRA.U !UP1, `(.L_x_1) ;  /* 0x0000000109487547 */ /* 0x000fea000b800000 */
[----:B01----:R-:W0:Y:S01]  /*1120*/  LDC.64 R8, c[0x0][0x380] ;  /* 0x0000e000ff087b82 */ /* 0x003e220000000a00 */
[C-C-:B------:R-:W-:Y:S01]  /*1130*/  IMAD R11, R3.reuse, UR5, R6.reuse ;  /* 0x00000005030b7c24 */ /* 0x140fe2000f8e0206 */
[----:B------:R-:W-:Y:S01]  /*1140*/  UIMAD UR5, UR5, UR8, URZ ;  /* 0x00000008050572a4 */ /* 0x000fe2000f8e02ff */
[----:B------:R-:W-:Y:S01]  /*1150*/  IMAD R6, R3, 0x12, R6 ;  /* 0x0000001203067824 */ /* 0x000fe200078e0206 */
[----:B------:R-:W-:Y:S02]  /*1160*/  UIADD3 UR4, UPT, UPT, -UR4, URZ, URZ ;  /* 0x000000ff04047290 */ /* 0x000fe4000fffe1ff */
[----:B------:R-:W-:Y:S01]  /*1170*/  LEA R4, R2, R11, 0x4 ;  /* 0x0000000b02047211 */ /* 0x000fe200078e20ff */
[----:B------:R-:W-:-:S04]  /*1180*/  IMAD R6, R6, 0x12, R5 ;  /* 0x0000001206067824 */ /* 0x000fc800078e0205 */
[----:B------:R-:W-:Y:S01]  /*1190*/  IMAD R5, R4, UR8, R5 ;  /* 0x0000000804057c24 */ /* 0x000fe2000f8e0205 */
[----:B------:R-:W-:-:S04]  /*11a0*/  LEA R7, R6, R7, 0x3 ;  /* 0x0000000706077211 */ /* 0x000fc800078e18ff */
[----:B------:R-:W-:-:S07]  /*11b0*/  LEA R3, R0, R5, 0x4 ;  /* 0x0000000500037211 */ /* 0x000fce00078e20ff */
.L_x_6:
[----:B0-----:R-:W-:-:S06]  /*11c0*/  IMAD.WIDE R4, R3, 0x8, R8 ;  /* 0x0000000803047825 */ /* 0x001fcc00078e0208 */
[----:B------:R-:W2:Y:S01]  /*11d0*/  LDG.E.64.CONSTANT R4, desc[UR10][R4.64] ;  /* 0x0000000a04047981 */ /* 0x000ea2000c1e9b00 */
[----:B------:R-:W-:Y:S01]  /*11e0*/  UIADD3 UR4, UPT, UPT, UR4, 0x1, URZ ;  /* 0x0000000104047890 */ /* 0x000fe2000fffe0ff */
[----:B------:R-:W-:-:S03]  /*11f0*/  IADD3 R3, PT, PT, R3, UR5, RZ ;  /* 0x0000000503037c10 */ /* 0x000fc6000fffe0ff */
[----:B------:R-:W-:Y:S01]  /*1200*/  UISETP.NE.AND UP0, UPT, UR4, URZ, UPT ;  /* 0x000000ff0400728c */ /* 0x000fe2000bf05270 */
[----:B--2---:R0:W-:Y:S02]  /*1210*/  STS.64 [R7], R4 ;  /* 0x0000000407007388 */ /* 0x0041e40000000a00 */
[----:B0-----:R-:W-:-:S06]  /*1220*/  IADD3 R7, PT, PT, R7, 0xa20, RZ ;  /* 0x00000a2007077810 */ /* 0x001fcc0007ffe0ff */
[----:B------:R-:W-:Y:S05]  /*1230*/  BRA.U UP0, `(.L_x_6) ;  /* 0xfffffffd00e07547 */ /* 0x000fea000b83ffff */
.L_x_1:
[----:B------:R-:W-:Y:S05]  /*1240*/  BSYNC.RECONVERGENT B0 ;  /* 0x0000000000007941 */ /* 0x000fea0003800200 */
.L_x_0:
[----:B------:R-:W2:Y:S01]  /*1250*/  S2R R3, SR_TID.X ;  /* 0x0000000000037919 */ /* 0x000ea20000002100 */
[----:B------:R-:W3:Y:S01]  /*1260*/  S2R R4, SR_TID.Y ;  /* 0x0000000000047919 */ /* 0x000ee20000002200 */
[----:B------:R-:W-:Y:S01]  /*1270*/  BAR.SYNC.DEFER_BLOCKING 0x0 ;  /* 0x0000000000007b1d */ /* 0x000fe20000010000 */
[----:B--2---:R-:W-:Y:S01]  /*1280*/  IMAD R0, R0, 0x10, R3 ;  /* 0x0000001000007824 */ /* 0x004fe200078e0203 */
[----:B---3--:R-:W-:-:S04]  /*1290*/  LEA R2, R2, R4, 0x4 ;  /* 0x0000000402027211 */ /* 0x008fc800078e20ff */
[----:B------:R-:W-:-:S04]  /*12a0*/  ISETP.GE.AND P0, PT, R0, UR13, PT ;  /* 0x0000000d00007c0c */ /* 0x000fc8000bf06270 */
[----:B------:R-:W-:-:S13]  /*12b0*/  ISETP.GE.OR P0, PT, R2, UR12, P0 ;  /* 0x0000000c02007c0c */ /* 0x000fda0008706670 */
[----:B------:R-:W-:Y:S05]  /*12c0*/  @P0 EXIT ;  /* 0x000000000000094d */ /* 0x000fea0003800000 */
[----:B------:R-:W-:Y:S01]  /*12d0*/  UISETP.GE.AND UP0, UPT, UR14, 0x1, UPT ;  /* 0x000000010e00788c */ /* 0x000fe2000bf06270 */
[----:B0-----:R-:W-:-:S08]  /*12e0*/  CS2R R10, SRZ ;  /* 0x00000000000a7805 */ /* 0x001fd0000001ff00 */
[----:B------:R-:W-:Y:S05]  /*12f0*/  BRA.U !UP0, `(.L_x_7) ;  /* 0x0000000d08c07547 */ /* 0x000fea000b800000 */
[----:B------:R-:W0:Y:S01]  /*1300*/  S2UR UR6, SR_CgaCtaId ;  /* 0x00000000000679c3 */ /* 0x000e220000008800 */
[----:B------:R-:W-:Y:S01]  /*1310*/  UMOV UR5, 0x400 ;  /* 0x0000040000057882 */ /* 0x000fe20000000000 */
[----:B------:R-:W-:Y:S01]  /*1320*/  UIMAD UR4, UR9, UR14, URZ ;  /* 0x0000000e090472a4 */ /* 0x000fe2000f8e02ff */
[----:B------:R-:W-:Y:S01]  /*1330*/  IMAD R3, R4, 0x12, R3 ;  /* 0x0000001204037824 */ /* 0x000fe200078e0203 */
[----:B------:R-:W-:Y:S02]  /*1340*/  CS2R R10, SRZ ;  /* 0x00000000000a7805 */ /* 0x000fe4000001ff00 */
[----:B------:R-:W-:-:S06]  /*1350*/  UIMAD UR4, UR4, 0x9, URZ ;  /* 0x00000009040478a4 */ /* 0x000fcc000f8e02ff */
[----:B------:R-:W-:Y:S01]  /*1360*/  MOV R26, UR4 ;  /* 0x00000004001a7c02 */ /* 0x000fe20008000f00 */
[----:B0-----:R-:W-:Y:S02]  /*1370*/  ULEA UR5, UR6, UR5, 0x18 ;  /* 0x0000000506057291 */ /* 0x001fe4000f8ec0ff */
[----:B------:R-:W-:-:S04]  /*1380*/  UIADD3 UR6, UPT, UPT, -UR14, URZ, URZ ;  /* 0x000000ff0e067290 */ /* 0x000fc8000fffe1ff */
[----:B------:R-:W-:Y:S01]  /*1390*/  UISETP.GE.AND UP0, UPT, UR6, URZ, UPT ;  /* 0x000000ff0600728c */ /* 0x000fe2000bf06270 */
[----:B------:R-:W-:-:S04]  /*13a0*/  LEA R3, R3, UR5, 0x3 ;  /* 0x0000000503037c11 */ /* 0x000fc8000f8e18ff */
[----:B------:R-:W-:-:S04]  /*13b0*/  IADD3 R3, PT, PT, R3, 0x98, RZ ;  /* 0x0000009803037810 */ /* 0x000fc80007ffe0ff */
[----:B------:R-:W-:Y:S05]  /*13c0*/  BRA.U UP0, `(.L_x_8) ;  /* 0x0000000d00047547 */ /* 0x000fea000b800000 */
[----:B------:R-:W-:Y:S02]  /*13d0*/  UIADD3 UR4, UPT, UPT, -UR6, URZ, URZ ;  /* 0x000000ff06047290 */ /* 0x000fe4000fffe1ff */
[----:B------:R-:W-:Y:S02]  /*13e0*/  UPLOP3.LUT UP0, UPT, UPT, UPT, UPT, 0x80, 0x8 ;  /* 0x000000000008789c */ /* 0x000fe40003f0f070 */
[----:B------:R-:W-:-:S09]  /*13f0*/  UISETP.GT.AND UP1, UPT, UR4, 0x3, UPT ;  /* 0x000000030400788c */ /* 0x000fd2000bf24270 */
[----:B------:R-:W-:Y:S05]  /*1400*/  BRA.U !UP1, `(.L_x_9) ;  /* 0x0000000509e87547 */ /* 0x000fea000b800000 */
[----:B------:R-:W-:-:S11]  /*1410*/  UPLOP3.LUT UP0, UPT, UPT, UPT, UPT, 0x40, 0x4 ;  /* 0x000000000004789c */ /* 0x000fd60003f0e870 */
.L_x_10:
[----:B------:R-:W0:Y:S01]  /*1420*/  LDC.64 R28, c[0x0][0x388] ;  /* 0x0000e200ff1c7b82 */ /* 0x000e220000000a00 */
[----:B-1----:R-:W1:Y:S01]  /*1430*/  LDS.64 R8, [R3+-0x98] ;  /* 0xffff680003087984 */ /* 0x002e620000000a00 */
[----:B0-----:R-:W-:-:S05]  /*1440*/  IMAD.WIDE R24, R26, 0x8, R28 ;  /* 0x000000081a187825 */ /* 0x001fca00078e021c */
[----:B------:R-:W1:Y:S04]  /*1450*/  LDG.E.64.CONSTANT R12, desc[UR10][R24.64+0x40] ;  /* 0x0000400a180c7981 */ /* 0x000e68000c1e9b00 */
[----:B------:R-:W2:Y:S04]  /*1460*/  LDG.E.64.CONSTANT R14, desc[UR10][R24.64+0x38] ;  /* 0x0000380a180e7981 */ /* 0x000ea8000c1e9b00 */
[----:B------:R-:W3:Y:S04]  /*1470*/  LDG.E.64.CONSTANT R18, desc[UR10][R24.64+0x30] ;  /* 0x0000300a18127981 */ /* 0x000ee8000c1e9b00 */
[----:B------:R-:W4:Y:S04]  /*1480*/  LDG.E.64.CONSTANT R20, desc[UR10][R24.64+0x28] ;  /* 0x0000280a18147981 */ /* 0x000f28000c1e9b00 */
[----:B------:R-:W5:Y:S04]  /*1490*/  LDG.E.64.CONSTANT R16, desc[UR10][R24.64+0x20] ;  /* 0x0000200a18107981 */ /* 0x000f68000c1e9b00 */
[----:B------:R-:W5:Y:S04]  /*14a0*/  LDG.E.64.CONSTANT R6, desc[UR10][R24.64+0x18] ;  /* 0x0000180a18067981 */ /* 0x000f68000c1e9b00 */
[----:B------:R-:W5:Y:S01]  /*14b0*/  LDG.E.64.CONSTANT R4, desc[UR10][R24.64+0x10] ;  /* 0x0000100a18047981 */ /* 0x000f62000c1e9b00 */
[----:B------:R-:W-:-:S05]  /*14c0*/  IADD3 R23, PT, PT, R26, 0x9, RZ ;  /* 0x000000091a177810 */ /* 0x000fca0007ffe0ff */
[----:B------:R-:W-:Y:S01]  /*14d0*/  IMAD.WIDE R22, R23, 0x8, R28 ;  /* 0x0000000817167825 */ /* 0x000fe200078e021c */
[----:B-1----:R-:W-:Y:S01]  /*14e0*/  DFMA R10, R12, R8, R10 ;  /* 0x000000080c0a722b */ /* 0x002fe2000000000a */
[----:B------:R-:W2:Y:S04]  /*14f0*/  LDS.64 R8, [R3+-0x90] ;  /* 0xffff700003087984 */ /* 0x000ea80000000a00 */
[----:B------:R-:W5:Y:S03]  /*1500*/  LDG.E.64.CONSTANT R12, desc[UR10][R24.64+0x8] ;  /* 0x0000080a180c7981 */ /* 0x000f66000c1e9b00 */
[----:B--2---:R-:W-:Y:S02]  /*1510*/  DFMA R14, R14, R8, R10 ;  /* 0x000000080e0e722b */ /* 0x004fe4000000000a */
[----:B------:R-:W3:Y:S04]  /*1520*/  LDS.64 R10, [R3+-0x88] ;  /* 0xffff7800030a7984 */ /* 0x000ee80000000a00 */
[----:B------:R-:W2:Y:S02]  /*1530*/  LDG.E.64.CONSTANT R8, desc[UR10][R24.64] ;  /* 0x0000000a18087981 */ /* 0x000ea4000c1e9b00 */
[----:B---3--:R-:W-:-:S02]  /*1540*/  DFMA R18, R18, R10, R14 ;  /* 0x0000000a1212722b */ /* 0x008fc4000000000e */
[----:B------:R-:W3:Y:S04]  /*1550*/  LDG.E.64.CONSTANT R14, desc[UR10][R22.64+0x40] ;  /* 0x0000400a160e7981 */ /* 0x000ee8000c1e9b00 */
[----:B------:R-:W4:Y:S02]  /*1560*/  LDS.64 R10, [R3+-0x8] ;  /* 0xfffff800030a7984 */ /* 0x000f240000000a00 */
[----:B----4-:R-:W-:Y:S02]  /*1570*/  DFMA R20, R20, R10, R18 ;  /* 0x0000000a1414722b */ /* 0x010fe40000000012 */
[----:B------:R-:W4:Y:S04]  /*1580*/  LDG.E.64.CONSTANT R18, desc[UR10][R22.64+0x38] ;  /* 0x0000380a16127981 */ /* 0x000f28000c1e9b00 */
[----:B------:R-:W5:Y:S02]  /*1590*/  LDS.64 R10, [R3] ;  /* 0x00000000030a7984 */ /* 0x000f640000000a00 */
[----:B-----5:R-:W-:-:S02]  /*15a0*/  DFMA R16, R16, R10, R20 ;  /* 0x0000000a1010722b */ /* 0x020fc40000000014 */
[----:B------:R-:W5:Y:S04]  /*15b0*/  LDG.E.64.CONSTANT R20, desc[UR10][R22.64+0x30] ;  /* 0x0000300a16147981 */ /* 0x000f68000c1e9b00 */
[----:B------:R-:W0:Y:S02]  /*15c0*/  LDS.64 R10, [R3+0x8] ;  /* 0x00000800030a7984 */ /* 0x000e240000000a00 */
[----:B0-----:R-:W-:Y:S02]  /*15d0*/  DFMA R6, R6, R10, R16 ;  /* 0x0000000a0606722b */ /* 0x001fe40000000010 */
[----:B------:R-:W0:Y:S04]  /*15e0*/  LDS.64 R10, [R3+0x88] ;  /* 0x00008800030a7984 */ /* 0x000e280000000a00 */
[----:B------:R-:W5:Y:S02]  /*15f0*/  LDG.E.64.CONSTANT R16, desc[UR10][R22.64+0x20] ;  /* 0x0000200a16107981 */ /* 0x000f64000c1e9b00 */
[----:B0-----:R-:W-:-:S02]  /*1600*/  DFMA R4, R4, R10, R6 ;  /* 0x0000000a0404722b */ /* 0x001fc40000000006 */
[----:B------:R-:W0:Y:S04]  /*1610*/  LDS.64 R10, [R3+0x90] ;  /* 0x00009000030a7984 */ /* 0x000e280000000a00 */
[----:B------:R-:W5:Y:S02]  /*1620*/  LDG.E.64.CONSTANT R6, desc[UR10][R22.64+0x28] ;  /* 0x0000280a16067981 */ /* 0x000f64000c1e9b00 */
[----:B0-----:R-:W-:Y:S02]  /*1630*/  DFMA R12, R12, R10, R4 ;  /* 0x0000000a0c0c722b */ /* 0x001fe40000000004 */
[----:B------:R-:W2:Y:S04]  /*1640*/  LDS.64 R10, [R3+0x98] ;  /* 0x00009800030a7984 */ /* 0x000ea80000000a00 */
[----:B------:R-:W3:Y:S02]  /*1650*/  LDS.64 R4, [R3+0x988] ;  /* 0x0009880003047984 */ /* 0x000ee40000000a00 */
[----:B--2---:R-:W-:-:S02]  /*1660*/  DFMA R8, R8, R10, R12 ;  /* 0x0000000a0808722b */ /* 0x004fc4000000000c */
[----:B------:R-:W2:Y:S04]  /*1670*/  LDG.E.64.CONSTANT R12, desc[UR10][R22.64+0x18] ;  /* 0x0000180a160c7981 */ /* 0x000ea8000c1e9b00 */
[----:B------:R-:W2:Y:S02]  /*1680*/  LDG.E.64.CONSTANT R10, desc[UR10][R22.64+0x8] ;  /* 0x0000080a160a7981 */ /* 0x000ea4000c1e9b00 */
[----:B---3--:R-:W-:Y:S02]  /*1690*/  DFMA R14, R14, R4, R8 ;  /* 0x000000040e0e722b */ /* 0x008fe40000000008 */
[----:B------:R-:W3:Y:S04]  /*16a0*/  LDG.E.64.CONSTANT R4, desc[UR10][R22.64+0x10] ;  /* 0x0000100a16047981 */ /* 0x000ee8000c1e9b00 */
[----:B------:R-:W4:Y:S01]  /*16b0*/  LDS.64 R8, [R3+0x990] ;  /* 0x0009900003087984 */ /* 0x000f220000000a00 */
[----:B------:R-:W-:Y:S01]  /*16c0*/  IADD3 R25, PT, PT, R26, 0x12, RZ ;  /* 0x000000121a197810 */ /* 0x000fe20007ffe0ff */
[----:B----4-:R-:W-:-:S02]  /*16d0*/  DFMA R18, R18, R8, R14 ;  /* 0x000000081212722b */ /* 0x010fc4000000000e */
[----:B------:R-:W4:Y:S04]  /*16e0*/  LDG.E.64.CONSTANT R8, desc[UR10][R22.64] ;  /* 0x0000000a16087981 */ /* 0x000f28000c1e9b00 */
[----:B------:R-:W5:Y:S01]  /*16f0*/  LDS.64 R14, [R3+0x998] ;  /* 0x00099800030e7984 */ /* 0x000f620000000a00 */
[----:B------:R-:W-:-:S05]  /*1700*/  IMAD.WIDE R24, R25, 0x8, R28 ;  /* 0x0000000819187825 */ /* 0x000fca00078e021c */
[----:B------:R-:W4:Y:S01]  /*1710*/  LDG.E.64.CONSTANT R22, desc[UR10][R24.64+0x38] ;  /* 0x0000380a18167981 */ /* 0x000f22000c1e9b00 */
[----:B-----5:R-:W-:-:S03]  /*1720*/  DFMA R20, R20, R14, R18 ;  /* 0x0000000e1414722b */ /* 0x020fc60000000012 */
[----:B------:R-:W5:Y:S04]  /*1730*/  LDG.E.64.CONSTANT R18, desc[UR10][R24.64+0x40] ;  /* 0x0000400a18127981 */ /* 0x000f68000c1e9b00 */
[----:B------:R-:W0:Y:S02]  /*1740*/  LDS.64 R14, [R3+0xa18] ;  /* 0x000a1800030e7984 */ /* 0x000e240000000a00 */
[----:B0-----:R-:W-:Y:S02]  /*1750*/  DFMA R6, R6, R14, R20 ;  /* 0x0000000e0606722b */ /* 0x001fe40000000014 */
[----:B------:R-:W0:Y:S04]  /*1760*/  LDS.64 R14, [R3+0xa20] ;  /* 0x000a2000030e7984 */ /* 0x000e280000000a00 */
[----:B------:R-:W5:Y:S02]  /*1770*/  LDG.E.64.CONSTANT R20, desc[UR10][R24.64+0x30] ;  /* 0x0000300a18147981 */ /* 0x000f64000c1e9b00 */
[----:B0-----:R-:W-:-:S02]  /*1780*/  DFMA R16, R16, R14, R6 ;  /* 0x0000000e1010722b */ /* 0x001fc40000000006 */
[----:B------:R-:W2:Y:S04]  /*1790*/  LDS.64 R6, [R3+0xa28] ;  /* 0x000a280003067984 */ /* 0x000ea80000000a00 */
[----:B------:R-:W3:Y:S02]  /*17a0*/  LDS.64 R14, [R3+0xaa8] ;  /* 0x000aa800030e7984 */ /* 0x000ee40000000a00 */
[----:B--2---:R-:W-:Y:S02]  /*17b0*/  DFMA R12, R12, R6, R16 ;  /* 0x000000060c0c722b */ /* 0x004fe40000000010 */
[----:B------:R-:W0:Y:S04]  /*17c0*/  LDS.64 R6, [R3+0xab0] ;  /* 0x000ab00003067984 */ /* 0x000e280000000a00 */
[----:B------:R-:W-:Y:S02]  /*17d0*/  LDS.64 R16, [R3+0x13b0] ;  /* 0x0013b00003107984 */ /* 0x000fe40000000a00 */
[----:B---3--:R-:W-:-:S02]  /*17e0*/  DFMA R14, R4, R14, R12 ;  /* 0x0000000e040e722b */ /* 0x008fc4000000000c */
[----:B------:R-:W4:Y:S04]  /*17f0*/  LDS.64 R4, [R3+0xab8] ;  /* 0x000ab80003047984 */ /* 0x000f280000000a00 */
[----:B------:R-:W2:Y:S02]  /*1800*/  LDG.E.64.CONSTANT R12, desc[UR10][R24.64+0x28] ;  /* 0x0000280a180c7981 */ /* 0x000ea4000c1e9b00 */
[----:B0-----:R-:W-:Y:S02]  /*1810*/  DFMA R6, R10, R6, R14 ;  /* 0x000000060a06722b */ /* 0x001fe4000000000e */
[----:B------:R-:W3:Y:S04]  /*1820*/  LDG.E.64.CONSTANT R14, desc[UR10][R24.64+0x20] ;  /* 0x0000200a180e7981 */ /* 0x000ee8000c1e9b00 */
[----:B------:R-:W3:Y:S02]  /*1830*/  LDG.E.64.CONSTANT R10, desc[UR10][R24.64+0x10] ;  /* 0x0000100a180a7981 */ /* 0x000ee4000c1e9b00 */
[----:B----4-:R-:W-:-:S02]  /*1840*/  DFMA R8, R8, R4, R6 ;  /* 0x000000040808722b */ /* 0x010fc40000000006 */
[----:B------:R-:W4:Y:S04]  /*1850*/  LDG.E.64.CONSTANT R6, desc[UR10][R24.64+0x18] ;  /* 0x0000180a18067981 */ /* 0x000f28000c1e9b00 */
[----:B------:R-:W5:Y:S02]  /*1860*/  LDS.64 R4, [R3+0x13a8] ;  /* 0x0013a80003047984 */ /* 0x000f640000000a00 */
[----:B-----5:R-:W-:Y:S02]  /*1870*/  DFMA R18, R18, R4, R8 ;  /* 0x000000041212722b */ /* 0x020fe40000000008 */
[----:B------:R-:W5:Y:S04]  /*1880*/  LDG.E.64.CONSTANT R8, desc[UR10][R24.64+0x8] ;  /* 0x0000080a18087981 */ /* 0x000f68000c1e9b00 */
[----:B------:R-:W5:Y:S02]  /*1890*/  LDG.E.64.CONSTANT R4, desc[UR10][R24.64] ;  /* 0x0000000a18047981 */ /* 0x000f64000c1e9b00 */
[----:B------:R-:W-:-:S02]  /*18a0*/  DFMA R22, R22, R16, R18 ;  /* 0x000000101616722b */ /* 0x000fc40000000012 */
[----:B------:R-:W0:Y:S04]  /*18b0*/  LDS.64 R16, [R3+0x13b8] ;  /* 0x0013b80003107984 */ /* 0x000e280000000a00 */
[----:B------:R-:W2:Y:S02]  /*18c0*/  LDS.64 R18, [R3+0x1438] ;  /* 0x0014380003127984 */ /* 0x000ea40000000a00 */
[----:B0-----:R-:W-:Y:S01]  /*18d0*/  DFMA R20, R20, R16, R22 ;  /* 0x000000101414722b */ /* 0x001fe20000000016 */
[----:B------:R-:W-:Y:S01]  /*18e0*/  IADD3 R17, PT, PT, R26, 0x1b, RZ ;  /* 0x0000001b1a117810 */ /* 0x000fe20007ffe0ff */
[----:B------:R-:W-:Y:S04]  /*18f0*/  LDS.64 R22, [R3+0x14d8] ;  /* 0x0014d80003167984 */ /* 0x000fe80000000a00 */
[----:B------:R-:W-:-:S02]  /*1900*/  IMAD.WIDE R28, R17, 0x8, R28 ;  /* 0x00000008111c7825 */ /* 0x000fc400078e021c */
[----:B------:R-:W3:Y:S04]  /*1910*/  LDS.64 R16, [R3+0x1440] ;  /* 0x0014400003107984 */ /* 0x000ee80000000a00 */
[----:B------:R-:W5:Y:S01]  /*1920*/  LDG.E.64.CONSTANT R24, desc[UR10][R28.64+0x40] ;  /* 0x0000400a1c187981 */ /* 0x000f62000c1e9b00 */
[----:B--2---:R-:W-:-:S03]  /*1930*/  DFMA R18, R12, R18, R20 ;  /* 0x000000120c12722b */ /* 0x004fc60000000014 */
[----:B------:R-:W4:Y:S04]  /*1940*/  LDS.64 R12, [R3+0x1448] ;  /* 0x00144800030c7984 */ /* 0x000f280000000a00 */
[----:B------:R-:W2:Y:S01]  /*1950*/  LDG.E.64.CONSTANT R20, desc[UR10][R28.64+0x28] ;  /* 0x0000280a1c147981 */ /* 0x000ea2000c1e9b00 */
[----:B---3--:R-:W-:-:S03]  /*1960*/  DFMA R18, R14, R16, R18 ;  /* 0x000000100e12722b */ /* 0x008fc60000000012 */
[----:B------:R-:W3:Y:S04]  /*1970*/  LDG.E.64.CONSTANT R16, desc[UR10][R28.64+0x38] ;  /* 0x0000380a1c107981 */ /* 0x000ee8000c1e9b00 */
[----:B------:R-:W0:Y:S01]  /*1980*/  LDS.64 R14, [R3+0x14c8] ;  /* 0x0014c800030e7984 */ /* 0x000e220000000a00 */
[----:B----4-:R-:W-:-:S03]  /*1990*/  DFMA R18, R6, R12, R18 ;  /* 0x0000000c0612722b */ /* 0x010fc60000000012 */
[----:B------:R-:W4:Y:S04]  /*19a0*/  LDG.E.64.CONSTANT R12, desc[UR10][R28.64+0x30] ;  /* 0x0000300a1c0c7981 */ /* 0x000f28000c1e9b00 */
[----:B------:R-:W5:Y:S01]  /*19b0*/  LDS.64 R6, [R3+0x14d0] ;  /* 0x0014d00003067984 */ /* 0x000f620000000a00 */
[----:B0-----:R-:W-:-:S03]  /*19c0*/  DFMA R10, R10, R14, R18 ;  /* 0x0000000e0a0a722b */ /* 0x001fc60000000012 */
[----:B------:R-:W2:Y:S04]  /*19d0*/  LDG.E.64.CONSTANT R18, desc[UR10][R28.64+0x20] ;  /* 0x0000200a1c127981 */ /* 0x000ea8000c1e9b00 */
[----:B------:R-:W2:Y:S01]  /*19e0*/  LDG.E.64.CONSTANT R14, desc[UR10][R28.64+0x18] ;  /* 0x0000180a1c0e7981 */ /* 0x000ea2000c1e9b00 */
[----:B-----5:R-:W-:-:S03]  /*19f0*/  DFMA R6, R8, R6, R10 ;  /* 0x000000060806722b */ /* 0x020fc6000000000a */
[----:B------:R-:W5:Y:S04]  /*1a00*/  LDG.E.64.CONSTANT R10, desc[UR10][R28.64+0x10] ;  /* 0x0000100a1c0a7981 */ /* 0x000f68000c1e9b00 */
[----:B------:R-:W0:Y:S01]  /*1a10*/  LDS.64 R8, [R3+0x1dc8] ;  /* 0x001dc80003087984 */ /* 0x000e220000000a00 */
[----:B------:R-:W-:-:S03]  /*1a20*/  DFMA R22, R4, R22, R6 ;  /* 0x000000160416722b */ /* 0x000fc60000000006 */
[----:B------:R-:W5:Y:S04]  /*1a30*/  LDG.E.64.CONSTANT R6, desc[UR10][R28.64+0x8] ;  /* 0x0000080a1c067981 */ /* 0x000f68000c1e9b00 */
[----:B------:R-:W5:Y:S01]  /*1a40*/  LDG.E.64.CONSTANT R4, desc[UR10][R28.64] ;  /* 0x0000000a1c047981 */ /* 0x000f62000c1e9b00 */
[----:B0-----:R-:W-:-:S03]  /*1a50*/  DFMA R24, R24, R8, R22 ;  /* 0x000000081818722b */ /* 0x001fc60000000016 */
[----:B------:R-:W3:Y:S04]  /*1a60*/  LDS.64 R8, [R3+0x1dd0] ;  /* 0x001dd00003087984 */ /* 0x000ee80000000a00 */
[----:B------:R-:W4:Y:S01]  /*1a70*/  LDS.64 R22, [R3+0x1dd8] ;  /* 0x001dd80003167984 */ /* 0x000f220000000a00 */
[----:B------:R-:W-:-:S04]  /*1a80*/  UIADD3 UR6, UPT, UPT, UR6, 0x4, URZ ;  /* 0x0000000406067890 */ /* 0x000fc8000fffe0ff */
[----:B------:R-:W-:Y:S01]  /*1a90*/  UISETP.GE.AND UP1, UPT, UR6, -0x3, UPT ;  /* 0xfffffffd0600788c */ /* 0x000fe2000bf26270 */
[----:B------:R-:W-:Y:S01]  /*1aa0*/  IADD3 R26, PT, PT, R26, 0x24, RZ ;  /* 0x000000241a1a7810 */ /* 0x000fe20007ffe0ff */
[----:B---3--:R-:W-:Y:S01]  /*1ab0*/  DFMA R16, R16, R8, R24 ;  /* 0x000000081010722b */ /* 0x008fe20000000018 */
[----:B------:R-:W2:Y:S04]  /*1ac0*/  LDS.64 R24, [R3+0x1e58] ;  /* 0x001e580003187984 */ /* 0x000ea80000000a00 */
[----:B------:R-:W0:Y:S03]  /*1ad0*/  LDS.64 R8, [R3+0x1e60] ;  /* 0x001e600003087984 */ /* 0x000e260000000a00 */
[----:B----4-:R-:W-:-:S02]  /*1ae0*/  DFMA R22, R12, R22, R16 ;  /* 0x000000160c16722b */ /* 0x010fc40000000010 */
[----:B------:R-:W1:Y:S04]  /*1af0*/  LDS.64 R16, [R3+0x1e68] ;  /* 0x001e680003107984 */ /* 0x000e680000000a00 */
[----:B------:R-:W5:Y:S02]  /*1b00*/  LDS.64 R12, [R3+0x1ee8] ;  /* 0x001ee800030c7984 */ /* 0x000f640000000a00 */
[----:B--2---:R-:W-:Y:S02]  /*1b10*/  DFMA R24, R20, R24, R22 ;  /* 0x000000181418722b */ /* 0x004fe40000000016 */
[----:B------:R-:W2:Y:S04]  /*1b20*/  LDS.64 R20, [R3+0x1ef0] ;  /* 0x001ef00003147984 */ /* 0x000ea80000000a00 */
[----:B------:R3:W4:Y:S02]  /*1b30*/  LDS.64 R22, [R3+0x1ef8] ;  /* 0x001ef80003167984 */ /* 0x0007240000000a00 */
[----:B0-----:R-:W-:-:S08]  /*1b40*/  DFMA R8, R18, R8, R24 ;  /* 0x000000081208722b */ /* 0x001fd00000000018 */
[----:B-1----:R-:W-:-:S08]  /*1b50*/  DFMA R8, R14, R16, R8 ;  /* 0x000000100e08722b */ /* 0x002fd00000000008 */
[----:B-----5:R-:W-:-:S08]  /*1b60*/  DFMA R8, R10, R12, R8 ;  /* 0x0000000c0a08722b */ /* 0x020fd00000000008 */
[----:B--2---:R-:W-:Y:S01]  /*1b70*/  DFMA R6, R6, R20, R8 ;  /* 0x000000140606722b */ /* 0x004fe20000000008 */
[----:B---3--:R-:W-:-:S07]  /*1b80*/  VIADD R3, R3, 0x2880 ;  /* 0x0000288003037836 */ /* 0x008fce0000000000 */
[----:B----4-:R-:W-:Y:S01]  /*1b90*/  DFMA R10, R4, R22, R6 ;  /* 0x00000016040a722b */ /* 0x010fe20000000006 */
[----:B------:R-:W-:Y:S10]  /*1ba0*/  BRA.U !UP1, `(.L_x_10) ;  /* 0xfffffff9091c7547 */ /* 0x000ff4000b83ffff */
.L_x_9:
[----:B------:R-:W-:-:S04]  /*1bb0*/  UIADD3 UR4, UPT, UPT, -UR6, URZ, URZ ;  /* 0x000000ff06047290 */ /* 0x000fc8000fffe1ff */
[----:B------:R-:W-:-:S09]  /*1bc0*/  UISETP.GT.AND UP1, UPT, UR4, 0x1, UPT ;  /* 0x000000010400788c */ /* 0x000fd2000bf24270 */
[----:B------:R-:W-:Y:S05]  /*1bd0*/  BRA.U !UP1, `(.L_x_11) ;  /* 0x0000000109f87547 */ /* 0x000fea000b800000 */
[----:B------:R-:W0:Y:S01]  /*1be0*/  LDC.64 R28, c[0x0][0x388] ;  /* 0x0000e200ff1c7b82 */ /* 0x000e220000000a00 */
[----:B------:R-:W2:Y:S04]  /*1bf0*/  LDS.64 R6, [R3+-0x98] ;  /* 0xffff680003067984 */ /* 0x000ea80000000a00 */
[----:B-1----:R-:W1:Y:S01]  /*1c00*/  LDS.64 R16, [R3+-0x90] ;  /* 0xffff700003107984 */ /* 0x002e620000000a00 */
[----:B0-----:R-:W-:-:S05]  /*1c10*/  IMAD.WIDE R24, R26, 0x8, R28 ;  /* 0x000000081a187825 */ /* 0x001fca00078e021c */
[----:B------:R-:W2:Y:S04]  /*1c20*/  LDG.E.64.CONSTANT R18, desc[UR10][R24.64+0x40] ;  /* 0x0000400a18127981 */ /* 0x000ea8000c1e9b00 */
[----:B------:R-:W1:Y:S04]  /*1c30*/  LDG.E.64.CONSTANT R20, desc[UR10][R24.64+0x38] ;  /* 0x0000380a18147981 */ /* 0x000e68000c1e9b00 */
[----:B------:R-:W3:Y:S04]  /*1c40*/  LDG.E.64.CONSTANT R22, desc[UR10][R24.64+0x30] ;  /* 0x0000300a18167981 */ /* 0x000ee8000c1e9b00 */
[----:B------:R-:W4:Y:S04]  /*1c50*/  LDG.E.64.CONSTANT R14, desc[UR10][R24.64+0x28] ;  /* 0x0000280a180e7981 */ /* 0x000f28000c1e9b00 */
[----:B------:R-:W5:Y:S04]  /*1c60*/  LDG.E.64.CONSTANT R4, desc[UR10][R24.64+0x20] ;  /* 0x0000200a18047981 */ /* 0x000f68000c1e9b00 */
[----:B------:R-:W5:Y:S04]  /*1c70*/  LDG.E.64.CONSTANT R12, desc[UR10][R24.64+0x18] ;  /* 0x0000180a180c7981 */ /* 0x000f68000c1e9b00 */
[----:B------:R-:W5:Y:S01]  /*1c80*/  LDG.E.64.CONSTANT R8, desc[UR10][R24.64+0x10] ;  /* 0x0000100a18087981 */ /* 0x000f62000c1e9b00 */
[----:B--2---:R-:W-:-:S03]  /*1c90*/  DFMA R18, R18, R6, R10 ;  /* 0x000000061212722b */ /* 0x004fc6000000000a */
[----:B------:R-:W2:Y:S04]  /*1ca0*/  LDG.E.64.CONSTANT R6, desc[UR10][R24.64+0x8] ;  /* 0x0000080a18067981 */ /* 0x000ea8000c1e9b00 */
[----:B------:R0:W2:Y:S01]  /*1cb0*/  LDG.E.64.CONSTANT R10, desc[UR10][R24.64] ;  /* 0x0000000a180a7981 */ /* 0x0000a2000c1e9b00 */
[----:B-1----:R-:W-:-:S03]  /*1cc0*/  DFMA R20, R20, R16, R18 ;  /* 0x000000101414722b */ /* 0x002fc60000000012 */
[----:B------:R-:W3:Y:S04]  /*1cd0*/  LDS.64 R16, [R3+-0x88] ;  /* 0xffff780003107984 */ /* 0x000ee80000000a00 */
[----:B------:R-:W4:Y:S04]  /*1ce0*/  LDS.64 R18, [R3+-0x8] ;  /* 0xfffff80003127984 */ /* 0x000f280000000a00 */
[----:B0-----:R-:W-:Y:S01]  /*1cf0*/  LDS.64 R24, [R3+0x98] ;  /* 0x0000980003187984 */ /* 0x001fe20000000a00 */
[----:B---3--:R-:W-:Y:S01]  /*1d00*/  DFMA R22, R22, R16, R20 ;  /* 0x000000101616722b */ /* 0x008fe20000000014 */
[----:B------:R-:W-:-:S05]  /*1d10*/  IADD3 R17, PT, PT, R26, 0x9, RZ ;  /* 0x000000091a117810 */ /* 0x000fca0007ffe0ff */
[----:B------:R-:W-:Y:S02]  /*1d20*/  IMAD.WIDE R28, R17, 0x8, R28 ;  /* 0x00000008111c7825 */ /* 0x000fe400078e021c */
[----:B------:R-:W5:Y:S04]  /*1d30*/  LDS.64 R16, [R3] ;  /* 0x0000000003107984 */ /* 0x000f680000000a00 */
[----:B------:R-:W3:Y:S01]  /*1d40*/  LDG.E.64.CONSTANT R20, desc[UR10][R28.64+0x40] ;  /* 0x0000400a1c147981 */ /* 0x000ee2000c1e9b00 */
[----:B----4-:R-:W-:-:S03]  /*1d50*/  DFMA R18, R14, R18, R22 ;  /* 0x000000120e12722b */ /* 0x010fc60000000016 */
[----:B------:R-:W0:Y:S04]  /*1d60*/  LDS.64 R14, [R3+0x8] ;  /* 0x00000800030e7984 */ /* 0x000e280000000a00 */
[----:B------:R-:W4:Y:S01]  /*1d70*/  LDG.E.64.CONSTANT R22, desc[UR10][R28.64+0x28] ;  /* 0x0000280a1c167981 */ /* 0x000f22000c1e9b00 */
[----:B-----5:R-:W-:-:S03]  /*1d80*/  DFMA R16, R4, R16, R18 ;  /* 0x000000100410722b */ /* 0x020fc60000000012 */
[----:B------:R-:W5:Y:S04]  /*1d90*/  LDG.E.64.CONSTANT R18, desc[UR10][R28.64+0x38] ;  /* 0x0000380a1c127981 */ /* 0x000f68000c1e9b00 */
[----:B------:R-:W1:Y:S01]  /*1da0*/  LDS.64 R4, [R3+0x88] ;  /* 0x0000880003047984 */ /* 0x000e620000000a00 */
[----:B0-----:R-:W-:-:S03]  /*1db0*/  DFMA R14, R12, R14, R16 ;  /* 0x0000000e0c0e722b */ /* 0x001fc60000000010 */
[----:B------:R-:W2:Y:S04]  /*1dc0*/  LDS.64 R12, [R3+0x90] ;  /* 0x00009000030c7984 */ /* 0x000ea80000000a00 */
[----:B------:R-:W4:Y:S01]  /*1dd0*/  LDG.E.64.CONSTANT R16, desc[UR10][R28.64+0x30] ;  /* 0x0000300a1c107981 */ /* 0x000f22000c1e9b00 */
[----:B-1----:R-:W-:-:S03]  /*1de0*/  DFMA R8, R8, R4, R14 ;  /* 0x000000040808722b */ /* 0x002fc6000000000e */
[----:B------:R-:W4:Y:S04]  /*1df0*/  LDG.E.64.CONSTANT R4, desc[UR10][R28.64+0x20] ;  /* 0x0000200a1c047981 */ /* 0x000f28000c1e9b00 */
[----:B------:R-:W3:Y:S01]  /*1e00*/  LDS.64 R14, [R3+0x988] ;  /* 0x00098800030e7984 */ /* 0x000ee20000000a00 */
[----:B--2---:R-:W-:-:S03]  /*1e10*/  DFMA R12, R6, R12, R8 ;  /* 0x0000000c060c722b */ /* 0x004fc60000000008 */
[----:B------:R-:W2:Y:S04]  /*1e20*/  LDG.E.64.CONSTANT R6, desc[UR10][R28.64+0x18] ;  /* 0x0000180a1c067981 */ /* 0x000ea8000c1e9b00 */
[----:B------:R-:W2:Y:S01]  /*1e30*/  LDG.E.64.CONSTANT R8, desc[UR10][R28.64+0x10] ;  /* 0x0000100a1c087981 */ /* 0x000ea2000c1e9b00 */
[----:B------:R-:W-:-:S03]  /*1e40*/  DFMA R24, R10, R24, R12 ;  /* 0x000000180a18722b */ /* 0x000fc6000000000c */
[----:B------:R-:W2:Y:S04]  /*1e50*/  LDG.E.64.CONSTANT R10, desc[UR10][R28.64+0x8] ;  /* 0x0000080a1c0a7981 */ /* 0x000ea8000c1e9b00 */
[----:B------:R-:W2:Y:S01]  /*1e60*/  LDG.E.64.CONSTANT R12, desc[UR10][R28.64] ;  /* 0x0000000a1c0c7981 */ /* 0x000ea2000c1e9b00 */
[----:B---3--:R-:W-:-:S03]  /*1e70*/  DFMA R20, R20, R14, R24 ;  /* 0x0000000e1414722b */ /* 0x008fc60000000018 */
[----:B------:R-:W5:Y:S04]  /*1e80*/  LDS.64 R14, [R3+0x990] ;  /* 0x00099000030e7984 */ /* 0x000f680000000a00 */
[----:B------:R-:W4:Y:S01]  /*1e90*/  LDS.64 R24, [R3+0x998] ;  /* 0x0009980003187984 */ /* 0x000f220000000a00 */
[----:B-----5:R-:W-:-:S03]  /*1ea0*/  DFMA R18, R18, R14, R20 ;  /* 0x0000000e1212722b */ /* 0x020fc60000000014 */
[----:B------:R-:W0:Y:S04]  /*1eb0*/  LDS.64 R20, [R3+0xa18] ;  /* 0x000a180003147984 */ /* 0x000e280000000a00 */
[----:B------:R-:W1:Y:S01]  /*1ec0*/  LDS.64 R14, [R3+0xa20] ;  /* 0x000a2000030e7984 */ /* 0x000e620000000a00 */
[----:B----4-:R-:W-:-:S03]  /*1ed0*/  DFMA R24, R16, R24, R18 ;  /* 0x000000181018722b */ /* 0x010fc60000000012 */
[----:B------:R-:W2:Y:S04]  /*1ee0*/  LDS.64 R16, [R3+0xa28] ;  /* 0x000a280003107984 */ /* 0x000ea80000000a00 */
[----:B------:R-:W3:Y:S01]  /*1ef0*/  LDS.64 R18, [R3+0xaa8] ;  /* 0x000aa80003127984 */ /* 0x000ee20000000a00 */
[----:B0-----:R-:W-:-:S03]  /*1f00*/  DFMA R20, R22, R20, R24 ;  /* 0x000000141614722b */ /* 0x001fc60000000018 */
[----:B------:R-:W0:Y:S04]  /*1f10*/  LDS.64 R22, [R3+0xab0] ;  /* 0x000ab00003167984 */ /* 0x000e280000000a00 */
[----:B------:R4:W5:Y:S01]  /*1f20*/  LDS.64 R24, [R3+0xab8] ;  /* 0x000ab80003187984 */ /* 0x0009620000000a00 */
[----:B-1----:R-:W-:Y:S01]  /*1f30*/  DFMA R4, R4, R14, R20 ;  /* 0x0000000e0404722b */ /* 0x002fe20000000014 */
[----:B------:R-:W-:Y:S01]  /*1f40*/  IADD3 R26, PT, PT, R26, 0x12, RZ ;  /* 0x000000121a1a7810 */ /* 0x000fe20007ffe0ff */
[----:B------:R-:W-:Y:S01]  /*1f50*/  UPLOP3.LUT UP0, UPT, UPT, UPT, UPT, 0x40, 0x4 ;  /* 0x000000000004789c */ /* 0x000fe20003f0e870 */
[----:B----4-:R-:W-:Y:S01]  /*1f60*/  IADD3 R3, PT, PT, R3, 0x1440, RZ ;  /* 0x0000144003037810 */ /* 0x010fe20007ffe0ff */
[----:B------:R-:W-:-:S04]  /*1f70*/  UIADD3 UR6, UPT, UPT, UR6, 0x2, URZ ;  /* 0x0000000206067890 */ /* 0x000fc8000fffe0ff */
[----:B--2---:R-:W-:-:S08]  /*1f80*/  DFMA R4, R6, R16, R4 ;  /* 0x000000100604722b */ /* 0x004fd00000000004 */
[----:B---3--:R-:W-:-:S08]  /*1f90*/  DFMA R4, R8, R18, R4 ;  /* 0x000000120804722b */ /* 0x008fd00000000004 */
[----:B0-----:R-:W-:-:S08]  /*1fa0*/  DFMA R10, R10, R22, R4 ;  /* 0x000000160a0a722b */ /* 0x001fd00000000004 */
[----:B-----5:R-:W-:-:S11]  /*1fb0*/  DFMA R10, R12, R24, R10 ;  /* 0x000000180c0a722b */ /* 0x020fd6000000000a */
.L_x_11:
[----:B------:R-:W-:-:S09]  /*1fc0*/  UISETP.NE.OR UP0, UPT, UR6, URZ, UP0 ;  /* 0x000000ff0600728c */ /* 0x000fd20008705670 */
[----:B------:R-:W-:Y:S05]  /*1fd0*/  BRA.U !UP0, `(.L_x_7) ;  /* 0x0000000108887547 */ /* 0x000fea000b800000 */
.L_x_8:
        /* <DEDUP_REMOVED lines=9> */
[----:B------:R-:W5:Y:S04]  /*2070*/  LDG.E.64.CONSTANT R8, desc[UR10][R28.64+0x10] ;  /* 0x0000100a1c087981 */ /* 0x000f68000c1e9b00 */
[----:B------:R-:W5:Y:S04]  /*2080*/  LDG.E.64.CONSTANT R6, desc[UR10][R28.64+0x8] ;  /* 0x0000080a1c067981 */ /* 0x000f68000c1e9b00 */
[----:B------:R-:W5:Y:S01]  /*2090*/  LDG.E.64.CONSTANT R4, desc[UR10][R28.64] ;  /* 0x0000000a1c047981 */ /* 0x000f62000c1e9b00 */
[----:B------:R-:W-:Y:S01]  /*20a0*/  UIADD3 UR6, UPT, UPT, UR6, 0x1, URZ ;  /* 0x0000000106067890 */ /* 0x000fe2000fffe0ff */
[----:B------:R-:W-:-:S03]  /*20b0*/  IADD3 R26, PT, PT, R26, 0x9, RZ ;  /* 0x000000091a1a7810 */ /* 0x000fc60007ffe0ff */
[----:B------:R-:W-:Y:S01]  /*20c0*/  UISETP.NE.AND UP0, UPT, UR6, URZ, UPT ;  /* 0x000000ff0600728c */ /* 0x000fe2000bf05270 */
[----:B-1----:R-:W-:Y:S01]  /*20d0*/  DFMA R20, R18, R20, R10 ;  /* 0x000000141214722b */ /* 0x002fe2000000000a */
[----:B------:R-:W2:Y:S04]  /*20e0*/  LDS.64 R18, [R3+-0x90] ;  /* 0xffff700003127984 */ /* 0x000ea80000000a00 */
[----:B------:R-:W3:Y:S03]  /*20f0*/  LDS.64 R10, [R3+-0x88] ;  /* 0xffff7800030a7984 */ /* 0x000ee60000000a00 */
[----:B--2---:R-:W-:Y:S02]  /*2100*/  DFMA R16, R18, R16, R20 ;  /* 0x000000101210722b */ /* 0x004fe40000000014 */
[----:B------:R-:W4:Y:S04]  /*2110*/  LDS.64 R20, [R3+-0x8] ;  /* 0xfffff80003147984 */ /* 0x000f280000000a00 */
[----:B------:R-:W5:Y:S02]  /*2120*/  LDS.64 R18, [R3] ;  /* 0x0000000003127984 */ /* 0x000f640000000a00 */
[----:B---3--:R-:W-:-:S02]  /*2130*/  DFMA R22, R10, R22, R16 ;  /* 0x000000160a16722b */ /* 0x008fc40000000010 */
[----:B------:R-:W0:Y:S04]  /*2140*/  LDS.64 R16, [R3+0x8] ;  /* 0x0000080003107984 */ /* 0x000e280000000a00 */
[----:B------:R-:W1:Y:S02]  /*2150*/  LDS.64 R10, [R3+0x88] ;  /* 0x00008800030a7984 */ /* 0x000e640000000a00 */
[----:B----4-:R-:W-:Y:S02]  /*2160*/  DFMA R24, R20, R24, R22 ;  /* 0x000000181418722b */ /* 0x010fe40000000016 */
[----:B------:R-:W2:Y:S04]  /*2170*/  LDS.64 R20, [R3+0x90] ;  /* 0x0000900003147984 */ /* 0x000ea80000000a00 */
[----:B------:R3:W4:Y:S02]  /*2180*/  LDS.64 R22, [R3+0x98] ;  /* 0x0000980003167984 */ /* 0x0007240000000a00 */
[----:B-----5:R-:W-:Y:S01]  /*2190*/  DFMA R14, R18, R14, R24 ;  /* 0x0000000e120e722b */ /* 0x020fe20000000018 */
[----:B---3--:R-:W-:-:S07]  /*21a0*/  IADD3 R3, PT, PT, R3, 0xa20, RZ ;  /* 0x00000a2003037810 */ /* 0x008fce0007ffe0ff */
[----:B0-----:R-:W-:-:S08]  /*21b0*/  DFMA R12, R16, R12, R14 ;  /* 0x0000000c100c722b */ /* 0x001fd0000000000e */
[----:B-1----:R-:W-:-:S08]  /*21c0*/  DFMA R8, R10, R8, R12 ;  /* 0x000000080a08722b */ /* 0x002fd0000000000c */
[----:B--2---:R-:W-:-:S08]  /*21d0*/  DFMA R6, R20, R6, R8 ;  /* 0x000000061406722b */ /* 0x004fd00000000008 */
[----:B----4-:R-:W-:Y:S01]  /*21e0*/  DFMA R10, R22, R4, R6 ;  /* 0x00000004160a722b */ /* 0x010fe20000000006 */
[----:B------:R-:W-:Y:S10]  /*21f0*/  BRA.U UP0, `(.L_x_8) ;  /* 0xfffffffd00787547 */ /* 0x000ff4000b83ffff */
.L_x_7:
[----:B------:R-:W0:Y:S01]  /*2200*/  S2R R3, SR_CTAID.Z ;  /* 0x0000000000037919 */ /* 0x000e220000002700 */
[----:B------:R-:W2:Y:S01]  /*2210*/  LDC.64 R4, c[0x0][0x390] ;  /* 0x0000e400ff047b82 */ /* 0x000ea20000000a00 */
[----:B0-----:R-:W-:-:S04]  /*2220*/  IMAD R3, R3, UR12, R2 ;  /* 0x0000000c03037c24 */ /* 0x001fc8000f8e0202 */
[----:B------:R-:W-:-:S04]  /*2230*/  IMAD R3, R3, UR13, R0 ;  /* 0x0000000d03037c24 */ /* 0x000fc8000f8e0200 */
[----:B--2---:R-:W-:-:S05]  /*2240*/  IMAD.WIDE R2, R3, 0x8, R4 ;  /* 0x0000000803027825 */ /* 0x004fca00078e0204 */
[----:B------:R-:W-:Y:S01]  /*2250*/  STG.E.64 desc[UR10][R2.64], R10 ;  /* 0x0000000a02007986 */ /* 0x000fe2000c101b0a */
[----:B------:R-:W-:Y:S05]  /*2260*/  EXIT ;  /* 0x000000000000794d */ /* 0x000fea0003800000 */
.L_x_12:
[----:B------:R-:W-:-:S00]  /*2270*/  BRA `(.L_x_12) ;  /* 0xfffffffc00fc7947 */ /* 0x000fc0000383ffff */
[----:B------:R-:W-:-:S00]  /*2280*/  NOP ;  /* 0x0000000000007918 */ /* 0x000fc00000000000 */
[----:B------:R-:W-:-:S00]  /*2290*/  NOP ;  /* 0x0000000000007918 */ /* 0x000fc00000000000 */
[----:B------:R-:W-:-:S00]  /*22a0*/  NOP ;  /* 0x0000000000007918 */ /* 0x000fc00000000000 */
[----:B------:R-:W-:-:S00]  /*22b0*/  NOP ;  /* 0x0000000000007918 */ /* 0x000fc00000000000 */
[----:B------:R-:W-:-:S00]  /*22c0*/  NOP ;  /* 0x0000000000007918 */ /* 0x000fc00000000000 */
[----:B------:R-:W-:-:S00]  /*22d0*/  NOP ;  /* 0x0000000000007918 */ /* 0x000fc00000000000 */
[----:B------:R-:W-:-:S00]  /*22e0*/  NOP ;  /* 0x0000000000007918 */ /* 0x000fc00000000000 */
[----:B------:R-:W-:-:S00]  /*22f0*/  NOP ;  /* 0x0000000000007918 */ /* 0x000fc00000000000 */
.L_x_13:


//--------------------- .nv.shared._Z12conv2d_tiledPKdS0_Pdiiii --------------------------
	.section	.nv.shared._Z12conv2d_tiledPKdS0_Pdiiii,"aw",@nobits
	.sectionflags	@""
	.align	8
.nv.shared._Z12conv2d_tiledPKdS0_Pdiiii:
	.zero		8800


//--------------------- .nv.shared.reserved.0     --------------------------
	.section	.nv.shared.reserved.0,"aw",@nobits
	.weak		__nv_reservedSMEM_offset_0_alias
	.size		__nv_reservedSMEM_offset_0_alias, 0, 64
	.other		__nv_reservedSMEM_offset_0_alias,@"STO_CUDA_RESERVED_SHARED STV_DEFAULT"
__nv_reservedSMEM_offset_0_alias:
	.zero		0
	.zero		64


//--------------------- .nv.constant0._Z12conv2d_tiledPKdS0_Pdiiii --------------------------
	.section	.nv.constant0._Z12conv2d_tiledPKdS0_Pdiiii,"a",@progbits
	.sectionflags	@""
	.align	4
.nv.constant0._Z12conv2d_tiledPKdS0_Pdiiii:
	.zero		936


//--------------------- SYMBOLS --------------------------

	.type		.nv.reservedSmem.offset0,@object
	.size		.nv.reservedSmem.offset0,0x4
	.type		.nv.reservedSmem.cap,@object
	.size		.nv.reservedSmem.cap,0x4
